//
// Generated by NVIDIA NVVM Compiler
//
// Compiler Build ID: CL-36424714
// Cuda compilation tools, release 13.0, V13.0.88
// Based on NVVM 20.0.0
//

.version 9.0
.target sm_100
.address_size 64

	// .globl	_Z9updateVelPddS_S_PiS_
.func  (.param .b64 func_retval0) __internal_accurate_pow
(
	.param .b64 __internal_accurate_pow_param_0,
	.param .b64 __internal_accurate_pow_param_1
)
;

.visible .entry _Z9updateVelPddS_S_PiS_(
	.param .u64 .ptr .align 1 _Z9updateVelPddS_S_PiS__param_0,
	.param .f64 _Z9updateVelPddS_S_PiS__param_1,
	.param .u64 .ptr .align 1 _Z9updateVelPddS_S_PiS__param_2,
	.param .u64 .ptr .align 1 _Z9updateVelPddS_S_PiS__param_3,
	.param .u64 .ptr .align 1 _Z9updateVelPddS_S_PiS__param_4,
	.param .u64 .ptr .align 1 _Z9updateVelPddS_S_PiS__param_5
)
{
	.reg .b32 	%r<6>;
	.reg .b64 	%rd<15>;
	.reg .b64 	%fd<29>;

	ld.param.f64 	%fd1, [_Z9updateVelPddS_S_PiS__param_1];
	ld.param.u64 	%rd1, [_Z9updateVelPddS_S_PiS__param_2];
	ld.param.u64 	%rd2, [_Z9updateVelPddS_S_PiS__param_3];
	ld.param.u64 	%rd3, [_Z9updateVelPddS_S_PiS__param_4];
	ld.param.u64 	%rd4, [_Z9updateVelPddS_S_PiS__param_5];
	cvta.to.global.u64 	%rd5, %rd1;
	cvta.to.global.u64 	%rd6, %rd3;
	cvta.to.global.u64 	%rd7, %rd2;
	cvta.to.global.u64 	%rd8, %rd4;
	mov.u32 	%r1, %ctaid.x;
	mul.lo.s32 	%r2, %r1, 3;
	mul.wide.u32 	%rd9, %r2, 8;
	add.s64 	%rd10, %rd8, %rd9;
	ld.global.f64 	%fd2, [%rd10];
	add.s64 	%rd11, %rd7, %rd9;
	ld.global.f64 	%fd3, [%rd11];
	add.f64 	%fd4, %fd2, %fd3;
	mul.f64 	%fd5, %fd1, %fd4;
	mul.wide.u32 	%rd12, %r1, 4;
	add.s64 	%rd13, %rd6, %rd12;
	ld.global.u32 	%r3, [%rd13];
	cvt.rn.f64.s32 	%fd6, %r3;
	add.f64 	%fd7, %fd6, %fd6;
	div.rn.f64 	%fd8, %fd5, %fd7;
	add.s64 	%rd14, %rd5, %rd9;
	ld.global.f64 	%fd9, [%rd14];
	add.f64 	%fd10, %fd9, %fd8;
	st.global.f64 	[%rd14], %fd10;
	ld.global.f64 	%fd11, [%rd10+8];
	ld.global.f64 	%fd12, [%rd11+8];
	add.f64 	%fd13, %fd11, %fd12;
	mul.f64 	%fd14, %fd1, %fd13;
	ld.global.u32 	%r4, [%rd13];
	cvt.rn.f64.s32 	%fd15, %r4;
	add.f64 	%fd16, %fd15, %fd15;
	div.rn.f64 	%fd17, %fd14, %fd16;
	ld.global.f64 	%fd18, [%rd14+8];
	add.f64 	%fd19, %fd18, %fd17;
	st.global.f64 	[%rd14+8], %fd19;
	ld.global.f64 	%fd20, [%rd10+16];
	ld.global.f64 	%fd21, [%rd11+16];
	add.f64 	%fd22, %fd20, %fd21;
	mul.f64 	%fd23, %fd1, %fd22;
	ld.global.u32 	%r5, [%rd13];
	cvt.rn.f64.s32 	%fd24, %r5;
	add.f64 	%fd25, %fd24, %fd24;
	div.rn.f64 	%fd26, %fd23, %fd25;
	ld.global.f64 	%fd27, [%rd14+16];
	add.f64 	%fd28, %fd27, %fd26;
	st.global.f64 	[%rd14+16], %fd28;
	ret;

}
	// .globl	_Z9updatePosPddS_S_Piiii
.visible .entry _Z9updatePosPddS_S_Piiii(
	.param .u64 .ptr .align 1 _Z9updatePosPddS_S_Piiii_param_0,
	.param .f64 _Z9updatePosPddS_S_Piiii_param_1,
	.param .u64 .ptr .align 1 _Z9updatePosPddS_S_Piiii_param_2,
	.param .u64 .ptr .align 1 _Z9updatePosPddS_S_Piiii_param_3,
	.param .u64 .ptr .align 1 _Z9updatePosPddS_S_Piiii_param_4,
	.param .u32 _Z9updatePosPddS_S_Piiii_param_5,
	.param .u32 _Z9updatePosPddS_S_Piiii_param_6,
	.param .u32 _Z9updatePosPddS_S_Piiii_param_7
)
{
	.reg .pred 	%p<20>;
	.reg .b32 	%r<27>;
	.reg .b64 	%rd<20>;
	.reg .b64 	%fd<55>;

	ld.param.f64 	%fd13, [_Z9updatePosPddS_S_Piiii_param_1];
	ld.param.u64 	%rd6, [_Z9updatePosPddS_S_Piiii_param_2];
	ld.param.u64 	%rd7, [_Z9updatePosPddS_S_Piiii_param_3];
	ld.param.u64 	%rd5, [_Z9updatePosPddS_S_Piiii_param_4];
	ld.param.u32 	%r6, [_Z9updatePosPddS_S_Piiii_param_5];
	ld.param.u32 	%r7, [_Z9updatePosPddS_S_Piiii_param_6];
	ld.param.u32 	%r8, [_Z9updatePosPddS_S_Piiii_param_7];
	cvta.to.global.u64 	%rd8, %rd7;
	cvta.to.global.u64 	%rd9, %rd6;
	mov.u32 	%r1, %ctaid.x;
	mul.lo.s32 	%r2, %r1, 3;
	mul.wide.u32 	%rd10, %r2, 8;
	add.s64 	%rd1, %rd9, %rd10;
	ld.global.f64 	%fd1, [%rd1];
	add.s64 	%rd2, %rd8, %rd10;
	ld.global.f64 	%fd2, [%rd2];
	{
	.reg .b32 %temp; 
	mov.b64 	{%temp, %r3}, %fd13;
	}
	mov.f64 	%fd14, 0d4000000000000000;
	{
	.reg .b32 %temp; 
	mov.b64 	{%temp, %r9}, %fd14;
	}
	and.b32  	%r5, %r9, 2146435072;
	setp.eq.s32 	%p1, %r5, 1062207488;
	abs.f64 	%fd3, %fd13;
	{ // callseq 0, 0
	.param .b64 param0;
	st.param.f64 	[param0], %fd3;
	.param .b64 param1;
	st.param.f64 	[param1], 0d4000000000000000;
	.param .b64 retval0;
	call.uni (retval0), 
	__internal_accurate_pow, 
	(
	param0, 
	param1
	);
	ld.param.f64 	%fd15, [retval0];
	} // callseq 0
	setp.lt.s32 	%p2, %r3, 0;
	neg.f64 	%fd17, %fd15;
	selp.f64 	%fd18, %fd17, %fd15, %p1;
	selp.f64 	%fd54, %fd18, %fd15, %p2;
	setp.neu.f64 	%p3, %fd13, 0d0000000000000000;
	@%p3 bra 	$L__BB1_2;
	selp.b32 	%r10, %r3, 0, %p1;
	setp.lt.s32 	%p5, %r9, 0;
	or.b32  	%r11, %r10, 2146435072;
	selp.b32 	%r12, %r11, %r10, %p5;
	mov.b32 	%r13, 0;
	mov.b64 	%fd54, {%r13, %r12};
$L__BB1_2:
	add.f64 	%fd19, %fd13, 0d4000000000000000;
	{
	.reg .b32 %temp; 
	mov.b64 	{%temp, %r14}, %fd19;
	}
	and.b32  	%r15, %r14, 2146435072;
	setp.ne.s32 	%p6, %r15, 2146435072;
	@%p6 bra 	$L__BB1_7;
	setp.num.f64 	%p7, %fd13, %fd13;
	@%p7 bra 	$L__BB1_5;
	mov.f64 	%fd20, 0d4000000000000000;
	add.rn.f64 	%fd54, %fd13, %fd20;
	bra.uni 	$L__BB1_7;
$L__BB1_5:
	setp.neu.f64 	%p8, %fd3, 0d7FF0000000000000;
	@%p8 bra 	$L__BB1_7;
	setp.lt.s32 	%p9, %r3, 0;
	setp.eq.s32 	%p10, %r5, 1062207488;
	setp.lt.s32 	%p11, %r9, 0;
	selp.b32 	%r17, 0, 2146435072, %p11;
	and.b32  	%r18, %r9, 2147483647;
	setp.ne.s32 	%p12, %r18, 1071644672;
	or.b32  	%r19, %r17, -2147483648;
	selp.b32 	%r20, %r19, %r17, %p12;
	selp.b32 	%r21, %r20, %r17, %p10;
	selp.b32 	%r22, %r21, %r17, %p9;
	mov.b32 	%r23, 0;
	mov.b64 	%fd54, {%r23, %r22};
$L__BB1_7:
	ld.param.u64 	%rd19, [_Z9updatePosPddS_S_Piiii_param_0];
	setp.eq.f64 	%p13, %fd13, 0d3FF0000000000000;
	selp.f64 	%fd21, 0d3FF0000000000000, %fd54, %p13;
	mul.f64 	%fd22, %fd2, %fd21;
	cvta.to.global.u64 	%rd11, %rd5;
	mul.wide.u32 	%rd12, %r1, 4;
	add.s64 	%rd13, %rd11, %rd12;
	ld.global.u32 	%r24, [%rd13];
	cvt.rn.f64.s32 	%fd23, %r24;
	add.f64 	%fd24, %fd23, %fd23;
	div.rn.f64 	%fd25, %fd22, %fd24;
	fma.rn.f64 	%fd26, %fd13, %fd1, %fd25;
	cvta.to.global.u64 	%rd14, %rd19;
	add.s64 	%rd3, %rd14, %rd10;
	ld.global.f64 	%fd27, [%rd3];
	add.f64 	%fd10, %fd27, %fd26;
	st.global.f64 	[%rd3], %fd10;
	ld.global.f64 	%fd28, [%rd1+8];
	ld.global.f64 	%fd29, [%rd2+8];
	mul.f64 	%fd30, %fd21, %fd29;
	ld.global.u32 	%r25, [%rd13];
	cvt.rn.f64.s32 	%fd31, %r25;
	add.f64 	%fd32, %fd31, %fd31;
	div.rn.f64 	%fd33, %fd30, %fd32;
	fma.rn.f64 	%fd34, %fd13, %fd28, %fd33;
	ld.global.f64 	%fd35, [%rd3+8];
	add.f64 	%fd11, %fd35, %fd34;
	st.global.f64 	[%rd3+8], %fd11;
	ld.global.f64 	%fd36, [%rd1+16];
	ld.global.f64 	%fd37, [%rd2+16];
	mul.f64 	%fd38, %fd21, %fd37;
	ld.global.u32 	%r26, [%rd13];
	cvt.rn.f64.s32 	%fd39, %r26;
	add.f64 	%fd40, %fd39, %fd39;
	div.rn.f64 	%fd41, %fd38, %fd40;
	fma.rn.f64 	%fd42, %fd13, %fd36, %fd41;
	ld.global.f64 	%fd43, [%rd3+16];
	add.f64 	%fd12, %fd43, %fd42;
	st.global.f64 	[%rd3+16], %fd12;
	setp.gtu.f64 	%p14, %fd10, 0d0000000000000000;
	@%p14 bra 	$L__BB1_9;
	cvt.rn.f64.s32 	%fd44, %r6;
	add.f64 	%fd45, %fd44, 0dBF8460AA64C2F838;
	st.global.f64 	[%rd3], %fd45;
	bra.uni 	$L__BB1_11;
$L__BB1_9:
	cvt.rn.f64.s32 	%fd46, %r6;
	setp.ltu.f64 	%p15, %fd10, %fd46;
	@%p15 bra 	$L__BB1_11;
	mov.b64 	%rd16, 4576889406266472504;
	st.global.u64 	[%rd3], %rd16;
$L__BB1_11:
	setp.gtu.f64 	%p16, %fd11, 0d0000000000000000;
	@%p16 bra 	$L__BB1_13;
	cvt.rn.f64.s32 	%fd47, %r7;
	add.f64 	%fd48, %fd47, 0dBF8460AA64C2F838;
	st.global.f64 	[%rd3+8], %fd48;
	bra.uni 	$L__BB1_15;
$L__BB1_13:
	cvt.rn.f64.s32 	%fd49, %r7;
	setp.ltu.f64 	%p17, %fd11, %fd49;
	@%p17 bra 	$L__BB1_15;
	mov.b64 	%rd17, 4576889406266472504;
	st.global.u64 	[%rd3+8], %rd17;
$L__BB1_15:
	setp.gtu.f64 	%p18, %fd12, 0d0000000000000000;
	@%p18 bra 	$L__BB1_17;
	cvt.rn.f64.s32 	%fd50, %r8;
	add.f64 	%fd51, %fd50, 0dBF8460AA64C2F838;
	st.global.f64 	[%rd3+16], %fd51;
	bra.uni 	$L__BB1_19;
$L__BB1_17:
	cvt.rn.f64.s32 	%fd52, %r8;
	setp.ltu.f64 	%p19, %fd12, %fd52;
	@%p19 bra 	$L__BB1_19;
	mov.b64 	%rd18, 4576889406266472504;
	st.global.u64 	[%rd3+16], %rd18;
$L__BB1_19:
	ret;

}
	// .globl	_Z11updateCellsPdPiS0_ddddd
.visible .entry _Z11updateCellsPdPiS0_ddddd(
	.param .u64 .ptr .align 1 _Z11updateCellsPdPiS0_ddddd_param_0,
	.param .u64 .ptr .align 1 _Z11updateCellsPdPiS0_ddddd_param_1,
	.param .u64 .ptr .align 1 _Z11updateCellsPdPiS0_ddddd_param_2,
	.param .f64 _Z11updateCellsPdPiS0_ddddd_param_3,
	.param .f64 _Z11updateCellsPdPiS0_ddddd_param_4,
	.param .f64 _Z11updateCellsPdPiS0_ddddd_param_5,
	.param .f64 _Z11updateCellsPdPiS0_ddddd_param_6,
	.param .f64 _Z11updateCellsPdPiS0_ddddd_param_7
)
{
	.reg .b32 	%r<8>;
	.reg .b64 	%rd<13>;
	.reg .b64 	%fd<18>;

	ld.param.u64 	%rd1, [_Z11updateCellsPdPiS0_ddddd_param_0];
	ld.param.u64 	%rd2, [_Z11updateCellsPdPiS0_ddddd_param_1];
	ld.param.u64 	%rd3, [_Z11updateCellsPdPiS0_ddddd_param_2];
	ld.param.f64 	%fd1, [_Z11updateCellsPdPiS0_ddddd_param_3];
	ld.param.f64 	%fd2, [_Z11updateCellsPdPiS0_ddddd_param_4];
	ld.param.f64 	%fd3, [_Z11updateCellsPdPiS0_ddddd_param_5];
	ld.param.f64 	%fd4, [_Z11updateCellsPdPiS0_ddddd_param_6];
	ld.param.f64 	%fd5, [_Z11updateCellsPdPiS0_ddddd_param_7];
	cvta.to.global.u64 	%rd4, %rd2;
	cvta.to.global.u64 	%rd5, %rd3;
	cvta.to.global.u64 	%rd6, %rd1;
	mov.u32 	%r1, %ctaid.x;
	mul.lo.s32 	%r2, %r1, 3;
	mul.wide.u32 	%rd7, %r2, 8;
	add.s64 	%rd8, %rd6, %rd7;
	ld.global.f64 	%fd6, [%rd8];
	div.rn.f64 	%fd7, %fd6, %fd1;
	cvt.rzi.s32.f64 	%r3, %fd7;
	ld.global.f64 	%fd8, [%rd8+8];
	div.rn.f64 	%fd9, %fd8, %fd2;
	cvt.rzi.s32.f64 	%r4, %fd9;
	ld.global.f64 	%fd10, [%rd8+16];
	div.rn.f64 	%fd11, %fd10, %fd3;
	cvt.rzi.s32.f64 	%r5, %fd11;
	cvt.rn.f64.s32 	%fd12, %r3;
	cvt.rn.f64.s32 	%fd13, %r4;
	fma.rn.f64 	%fd14, %fd4, %fd13, %fd12;
	cvt.rn.f64.s32 	%fd15, %r5;
	mul.f64 	%fd16, %fd4, %fd15;
	fma.rn.f64 	%fd17, %fd5, %fd16, %fd14;
	cvt.rzi.s32.f64 	%r6, %fd17;
	mul.wide.s32 	%rd9, %r6, 4;
	add.s64 	%rd10, %rd5, %rd9;
	atom.global.exch.b32 	%r7, [%rd10], %r1;
	mul.wide.u32 	%rd11, %r1, 4;
	add.s64 	%rd12, %rd4, %rd11;
	st.global.u32 	[%rd12], %r7;
	ret;

}
	// .globl	_Z17forceTwoParticlesiPiPdS0_S0_S0_S0_d
.visible .entry _Z17forceTwoParticlesiPiPdS0_S0_S0_S0_d(
	.param .u32 _Z17forceTwoParticlesiPiPdS0_S0_S0_S0_d_param_0,
	.param .u64 .ptr .align 1 _Z17forceTwoParticlesiPiPdS0_S0_S0_S0_d_param_1,
	.param .u64 .ptr .align 1 _Z17forceTwoParticlesiPiPdS0_S0_S0_S0_d_param_2,
	.param .u64 .ptr .align 1 _Z17forceTwoParticlesiPiPdS0_S0_S0_S0_d_param_3,
	.param .u64 .ptr .align 1 _Z17forceTwoParticlesiPiPdS0_S0_S0_S0_d_param_4,
	.param .u64 .ptr .align 1 _Z17forceTwoParticlesiPiPdS0_S0_S0_S0_d_param_5,
	.param .u64 .ptr .align 1 _Z17forceTwoParticlesiPiPdS0_S0_S0_S0_d_param_6,
	.param .f64 _Z17forceTwoParticlesiPiPdS0_S0_S0_S0_d_param_7
)
{
	.reg .pred 	%p<105>;
	.reg .b32 	%r<109>;
	.reg .b64 	%rd<16>;
	.reg .b64 	%fd<203>;

	ld.param.u32 	%r26, [_Z17forceTwoParticlesiPiPdS0_S0_S0_S0_d_param_0];
	ld.param.u64 	%rd9, [_Z17forceTwoParticlesiPiPdS0_S0_S0_S0_d_param_2];
	ld.param.u64 	%rd10, [_Z17forceTwoParticlesiPiPdS0_S0_S0_S0_d_param_4];
	ld.param.u64 	%rd7, [_Z17forceTwoParticlesiPiPdS0_S0_S0_S0_d_param_5];
	ld.param.u64 	%rd8, [_Z17forceTwoParticlesiPiPdS0_S0_S0_S0_d_param_6];
	cvta.to.global.u64 	%rd1, %rd9;
	cvta.to.global.u64 	%rd11, %rd10;
	mov.u32 	%r1, %ctaid.x;
	mul.lo.s32 	%r2, %r1, 3;
	mul.wide.u32 	%rd12, %r2, 8;
	add.s64 	%rd2, %rd11, %rd12;
	mov.b64 	%rd13, 0;
	st.global.u64 	[%rd2], %rd13;
	st.global.u64 	[%rd2+8], %rd13;
	st.global.u64 	[%rd2+16], %rd13;
	setp.lt.s32 	%p3, %r26, 1;
	@%p3 bra 	$L__BB3_63;
	add.s64 	%rd3, %rd1, %rd12;
	mov.f64 	%fd81, 0d4000000000000000;
	{
	.reg .b32 %temp; 
	mov.b64 	{%temp, %r3}, %fd81;
	}
	and.b32  	%r4, %r3, 2146435072;
	setp.eq.s32 	%p4, %r4, 1062207488;
	setp.lt.s32 	%p5, %r3, 0;
	selp.b32 	%r5, 0, 2146435072, %p5;
	and.b32  	%r28, %r3, 2147483647;
	setp.ne.s32 	%p6, %r28, 1071644672;
	and.pred  	%p1, %p4, %p6;
	or.b32  	%r6, %r5, -2147483648;
	mov.f64 	%fd82, 0d4018000000000000;
	{
	.reg .b32 %temp; 
	mov.b64 	{%temp, %r7}, %fd82;
	}
	and.b32  	%r8, %r7, 2146435072;
	setp.eq.s32 	%p7, %r8, 1073741824;
	setp.lt.s32 	%p8, %r7, 0;
	selp.b32 	%r9, 0, 2146435072, %p8;
	and.b32  	%r29, %r7, 2147483647;
	setp.ne.s32 	%p9, %r29, 1071644672;
	and.pred  	%p2, %p7, %p9;
	neg.s32 	%r108, %r26;
	neg.s32 	%r107, %r1;
	cvta.to.global.u64 	%rd4, %rd7;
	cvta.to.global.u64 	%rd5, %rd8;
	mov.f64 	%fd200, 0d0000000000000000;
	mov.b32 	%r106, 0;
	mov.f64 	%fd201, %fd200;
	mov.f64 	%fd202, %fd200;
$L__BB3_2:
	setp.eq.s32 	%p10, %r107, 0;
	@%p10 bra 	$L__BB3_62;
	ld.global.f64 	%fd4, [%rd3];
	setp.neu.f64 	%p11, %fd4, 0d0000000000000000;
	mul.wide.u32 	%rd15, %r106, 8;
	add.s64 	%rd6, %rd1, %rd15;
	@%p11 bra 	$L__BB3_6;
	ld.global.f64 	%fd83, [%rd6];
	setp.neu.f64 	%p12, %fd83, 0d4000000000000000;
	@%p12 bra 	$L__BB3_6;
	ld.global.f64 	%fd187, [%rd3+8];
	bra.uni 	$L__BB3_20;
$L__BB3_6:
	ld.global.f64 	%fd6, [%rd3+8];
	setp.neu.f64 	%p13, %fd6, 0d0000000000000000;
	@%p13 bra 	$L__BB3_8;
	ld.global.f64 	%fd84, [%rd6+8];
	setp.eq.f64 	%p14, %fd84, 0d4000000000000000;
	mov.f64 	%fd187, %fd6;
	@%p14 bra 	$L__BB3_20;
$L__BB3_8:
	ld.global.f64 	%fd7, [%rd3+16];
	setp.neu.f64 	%p15, %fd7, 0d0000000000000000;
	@%p15 bra 	$L__BB3_10;
	ld.global.f64 	%fd85, [%rd6+16];
	setp.eq.f64 	%p16, %fd85, 0d4000000000000000;
	mov.f64 	%fd187, %fd6;
	@%p16 bra 	$L__BB3_20;
$L__BB3_10:
	setp.neu.f64 	%p17, %fd4, 0d4000000000000000;
	@%p17 bra 	$L__BB3_12;
	ld.global.f64 	%fd86, [%rd6];
	setp.eq.f64 	%p18, %fd86, 0d0000000000000000;
	mov.f64 	%fd187, %fd6;
	@%p18 bra 	$L__BB3_20;
$L__BB3_12:
	setp.neu.f64 	%p19, %fd6, 0d4000000000000000;
	@%p19 bra 	$L__BB3_14;
	ld.global.f64 	%fd88, [%rd6+8];
	setp.eq.f64 	%p20, %fd88, 0d0000000000000000;
	mov.f64 	%fd187, 0d4000000000000000;
	@%p20 bra 	$L__BB3_20;
$L__BB3_14:
	setp.eq.f64 	%p21, %fd7, 0d4000000000000000;
	@%p21 bra 	$L__BB3_19;
	ld.global.f64 	%fd191, [%rd6+16];
$L__BB3_16:
	setp.lt.s32 	%p23, %r3, 0;
	setp.eq.s32 	%p24, %r4, 1062207488;
	ld.global.f64 	%fd195, [%rd6];
	sub.f64 	%fd35, %fd4, %fd195;
	ld.global.f64 	%fd89, [%rd6+8];
	sub.f64 	%fd36, %fd6, %fd89;
	sub.f64 	%fd37, %fd7, %fd191;
	{
	.reg .b32 %temp; 
	mov.b64 	{%temp, %r18}, %fd35;
	}
	abs.f64 	%fd38, %fd35;
	{ // callseq 1, 0
	.param .b64 param0;
	st.param.f64 	[param0], %fd38;
	.param .b64 param1;
	st.param.f64 	[param1], 0d4000000000000000;
	.param .b64 retval0;
	call.uni (retval0), 
	__internal_accurate_pow, 
	(
	param0, 
	param1
	);
	ld.param.f64 	%fd90, [retval0];
	} // callseq 1
	setp.lt.s32 	%p26, %r18, 0;
	neg.f64 	%fd92, %fd90;
	selp.f64 	%fd93, %fd92, %fd90, %p24;
	selp.f64 	%fd94, %fd93, %fd90, %p26;
	setp.eq.f64 	%p27, %fd35, 0d0000000000000000;
	selp.b32 	%r30, %r18, 0, %p24;
	or.b32  	%r31, %r30, 2146435072;
	selp.b32 	%r32, %r31, %r30, %p23;
	mov.b32 	%r33, 0;
	mov.b64 	%fd95, {%r33, %r32};
	selp.f64 	%fd192, %fd95, %fd94, %p27;
	add.f64 	%fd96, %fd35, 0d4000000000000000;
	{
	.reg .b32 %temp; 
	mov.b64 	{%temp, %r34}, %fd96;
	}
	and.b32  	%r35, %r34, 2146435072;
	setp.ne.s32 	%p28, %r35, 2146435072;
	@%p28 bra 	$L__BB3_38;
	setp.num.f64 	%p29, %fd35, %fd35;
	@%p29 bra 	$L__BB3_36;
	mov.f64 	%fd97, 0d4000000000000000;
	add.rn.f64 	%fd192, %fd35, %fd97;
	bra.uni 	$L__BB3_38;
$L__BB3_19:
	ld.global.f64 	%fd191, [%rd6+16];
	setp.neu.f64 	%p22, %fd191, 0d0000000000000000;
	mov.f64 	%fd187, %fd6;
	@%p22 bra 	$L__BB3_16;
$L__BB3_20:
	setp.lt.s32 	%p53, %r3, 0;
	setp.eq.s32 	%p54, %r4, 1062207488;
	ld.global.f64 	%fd195, [%rd6];
	sub.f64 	%fd117, %fd4, %fd195;
	ld.global.f64 	%fd118, [%rd6+8];
	sub.f64 	%fd119, %fd187, %fd118;
	ld.global.f64 	%fd120, [%rd3+16];
	ld.global.f64 	%fd121, [%rd6+16];
	sub.f64 	%fd122, %fd120, %fd121;
	cvt.rzi.s32.f64 	%r57, %fd117;
	cvt.rn.f64.s32 	%fd123, %r57;
	sub.f64 	%fd12, %fd117, %fd123;
	cvt.rzi.s32.f64 	%r58, %fd119;
	cvt.rn.f64.s32 	%fd124, %r58;
	sub.f64 	%fd13, %fd119, %fd124;
	cvt.rzi.s32.f64 	%r59, %fd122;
	cvt.rn.f64.s32 	%fd125, %r59;
	sub.f64 	%fd14, %fd122, %fd125;
	{
	.reg .b32 %temp; 
	mov.b64 	{%temp, %r15}, %fd12;
	}
	abs.f64 	%fd15, %fd12;
	{ // callseq 4, 0
	.param .b64 param0;
	st.param.f64 	[param0], %fd15;
	.param .b64 param1;
	st.param.f64 	[param1], 0d4000000000000000;
	.param .b64 retval0;
	call.uni (retval0), 
	__internal_accurate_pow, 
	(
	param0, 
	param1
	);
	ld.param.f64 	%fd126, [retval0];
	} // callseq 4
	setp.lt.s32 	%p56, %r15, 0;
	neg.f64 	%fd128, %fd126;
	selp.f64 	%fd129, %fd128, %fd126, %p54;
	selp.f64 	%fd130, %fd129, %fd126, %p56;
	setp.eq.f64 	%p57, %fd12, 0d0000000000000000;
	selp.b32 	%r60, %r15, 0, %p54;
	or.b32  	%r61, %r60, 2146435072;
	selp.b32 	%r62, %r61, %r60, %p53;
	mov.b32 	%r63, 0;
	mov.b64 	%fd131, {%r63, %r62};
	selp.f64 	%fd188, %fd131, %fd130, %p57;
	add.f64 	%fd132, %fd12, 0d4000000000000000;
	{
	.reg .b32 %temp; 
	mov.b64 	{%temp, %r64}, %fd132;
	}
	and.b32  	%r65, %r64, 2146435072;
	setp.ne.s32 	%p58, %r65, 2146435072;
	@%p58 bra 	$L__BB3_25;
	setp.num.f64 	%p59, %fd12, %fd12;
	@%p59 bra 	$L__BB3_23;
	mov.f64 	%fd133, 0d4000000000000000;
	add.rn.f64 	%fd188, %fd12, %fd133;
	bra.uni 	$L__BB3_25;
$L__BB3_23:
	setp.neu.f64 	%p60, %fd15, 0d7FF0000000000000;
	@%p60 bra 	$L__BB3_25;
	selp.b32 	%r66, %r6, %r5, %p1;
	selp.b32 	%r67, %r66, %r5, %p56;
	mov.b32 	%r68, 0;
	mov.b64 	%fd188, {%r68, %r67};
$L__BB3_25:
	setp.eq.f64 	%p65, %fd12, 0d3FF0000000000000;
	selp.f64 	%fd20, 0d3FF0000000000000, %fd188, %p65;
	{
	.reg .b32 %temp; 
	mov.b64 	{%temp, %r16}, %fd13;
	}
	abs.f64 	%fd21, %fd13;
	{ // callseq 5, 0
	.param .b64 param0;
	st.param.f64 	[param0], %fd21;
	.param .b64 param1;
	st.param.f64 	[param1], 0d4000000000000000;
	.param .b64 retval0;
	call.uni (retval0), 
	__internal_accurate_pow, 
	(
	param0, 
	param1
	);
	ld.param.f64 	%fd134, [retval0];
	} // callseq 5
	setp.lt.s32 	%p66, %r16, 0;
	neg.f64 	%fd136, %fd134;
	selp.f64 	%fd137, %fd136, %fd134, %p54;
	selp.f64 	%fd138, %fd137, %fd134, %p66;
	setp.eq.f64 	%p67, %fd13, 0d0000000000000000;
	selp.b32 	%r69, %r16, 0, %p54;
	or.b32  	%r70, %r69, 2146435072;
	selp.b32 	%r71, %r70, %r69, %p53;
	mov.b32 	%r72, 0;
	mov.b64 	%fd139, {%r72, %r71};
	selp.f64 	%fd189, %fd139, %fd138, %p67;
	add.f64 	%fd140, %fd13, 0d4000000000000000;
	{
	.reg .b32 %temp; 
	mov.b64 	{%temp, %r73}, %fd140;
	}
	and.b32  	%r74, %r73, 2146435072;
	setp.ne.s32 	%p68, %r74, 2146435072;
	@%p68 bra 	$L__BB3_30;
	setp.num.f64 	%p69, %fd13, %fd13;
	@%p69 bra 	$L__BB3_28;
	mov.f64 	%fd141, 0d4000000000000000;
	add.rn.f64 	%fd189, %fd13, %fd141;
	bra.uni 	$L__BB3_30;
$L__BB3_28:
	setp.neu.f64 	%p70, %fd21, 0d7FF0000000000000;
	@%p70 bra 	$L__BB3_30;
	selp.b32 	%r75, %r6, %r5, %p1;
	selp.b32 	%r76, %r75, %r5, %p66;
	mov.b32 	%r77, 0;
	mov.b64 	%fd189, {%r77, %r76};
$L__BB3_30:
	setp.lt.s32 	%p72, %r3, 0;
	setp.eq.s32 	%p73, %r4, 1062207488;
	setp.eq.f64 	%p75, %fd13, 0d3FF0000000000000;
	selp.f64 	%fd142, 0d3FF0000000000000, %fd189, %p75;
	add.f64 	%fd26, %fd20, %fd142;
	{
	.reg .b32 %temp; 
	mov.b64 	{%temp, %r17}, %fd14;
	}
	abs.f64 	%fd27, %fd14;
	{ // callseq 6, 0
	.param .b64 param0;
	st.param.f64 	[param0], %fd27;
	.param .b64 param1;
	st.param.f64 	[param1], 0d4000000000000000;
	.param .b64 retval0;
	call.uni (retval0), 
	__internal_accurate_pow, 
	(
	param0, 
	param1
	);
	ld.param.f64 	%fd143, [retval0];
	} // callseq 6
	setp.lt.s32 	%p76, %r17, 0;
	neg.f64 	%fd145, %fd143;
	selp.f64 	%fd146, %fd145, %fd143, %p73;
	selp.f64 	%fd147, %fd146, %fd143, %p76;
	setp.eq.f64 	%p77, %fd14, 0d0000000000000000;
	selp.b32 	%r78, %r17, 0, %p73;
	or.b32  	%r79, %r78, 2146435072;
	selp.b32 	%r80, %r79, %r78, %p72;
	mov.b32 	%r81, 0;
	mov.b64 	%fd148, {%r81, %r80};
	selp.f64 	%fd190, %fd148, %fd147, %p77;
	add.f64 	%fd149, %fd14, 0d4000000000000000;
	{
	.reg .b32 %temp; 
	mov.b64 	{%temp, %r82}, %fd149;
	}
	and.b32  	%r83, %r82, 2146435072;
	setp.ne.s32 	%p78, %r83, 2146435072;
	@%p78 bra 	$L__BB3_35;
	setp.num.f64 	%p79, %fd14, %fd14;
	@%p79 bra 	$L__BB3_33;
	mov.f64 	%fd150, 0d4000000000000000;
	add.rn.f64 	%fd190, %fd14, %fd150;
	bra.uni 	$L__BB3_35;
$L__BB3_33:
	setp.neu.f64 	%p80, %fd27, 0d7FF0000000000000;
	@%p80 bra 	$L__BB3_35;
	selp.b32 	%r84, %r6, %r5, %p1;
	selp.b32 	%r85, %r84, %r5, %p76;
	mov.b32 	%r86, 0;
	mov.b64 	%fd190, {%r86, %r85};
$L__BB3_35:
	setp.eq.f64 	%p82, %fd14, 0d3FF0000000000000;
	selp.f64 	%fd151, 0d3FF0000000000000, %fd190, %p82;
	add.f64 	%fd152, %fd26, %fd151;
	sqrt.rn.f64 	%fd196, %fd152;
	bra.uni 	$L__BB3_49;
$L__BB3_36:
	setp.neu.f64 	%p30, %fd38, 0d7FF0000000000000;
	@%p30 bra 	$L__BB3_38;
	selp.b32 	%r36, %r6, %r5, %p1;
	selp.b32 	%r37, %r36, %r5, %p26;
	mov.b32 	%r38, 0;
	mov.b64 	%fd192, {%r38, %r37};
$L__BB3_38:
	setp.eq.f64 	%p35, %fd35, 0d3FF0000000000000;
	selp.f64 	%fd43, 0d3FF0000000000000, %fd192, %p35;
	{
	.reg .b32 %temp; 
	mov.b64 	{%temp, %r19}, %fd36;
	}
	abs.f64 	%fd44, %fd36;
	{ // callseq 2, 0
	.param .b64 param0;
	st.param.f64 	[param0], %fd44;
	.param .b64 param1;
	st.param.f64 	[param1], 0d4000000000000000;
	.param .b64 retval0;
	call.uni (retval0), 
	__internal_accurate_pow, 
	(
	param0, 
	param1
	);
	ld.param.f64 	%fd98, [retval0];
	} // callseq 2
	setp.lt.s32 	%p36, %r19, 0;
	neg.f64 	%fd100, %fd98;
	selp.f64 	%fd101, %fd100, %fd98, %p24;
	selp.f64 	%fd102, %fd101, %fd98, %p36;
	setp.eq.f64 	%p37, %fd36, 0d0000000000000000;
	selp.b32 	%r39, %r19, 0, %p24;
	or.b32  	%r40, %r39, 2146435072;
	selp.b32 	%r41, %r40, %r39, %p23;
	mov.b32 	%r42, 0;
	mov.b64 	%fd103, {%r42, %r41};
	selp.f64 	%fd193, %fd103, %fd102, %p37;
	add.f64 	%fd104, %fd36, 0d4000000000000000;
	{
	.reg .b32 %temp; 
	mov.b64 	{%temp, %r43}, %fd104;
	}
	and.b32  	%r44, %r43, 2146435072;
	setp.ne.s32 	%p38, %r44, 2146435072;
	@%p38 bra 	$L__BB3_43;
	setp.num.f64 	%p39, %fd36, %fd36;
	@%p39 bra 	$L__BB3_41;
	mov.f64 	%fd105, 0d4000000000000000;
	add.rn.f64 	%fd193, %fd36, %fd105;
	bra.uni 	$L__BB3_43;
$L__BB3_41:
	setp.neu.f64 	%p40, %fd44, 0d7FF0000000000000;
	@%p40 bra 	$L__BB3_43;
	selp.b32 	%r45, %r6, %r5, %p1;
	selp.b32 	%r46, %r45, %r5, %p36;
	mov.b32 	%r47, 0;
	mov.b64 	%fd193, {%r47, %r46};
$L__BB3_43:
	setp.lt.s32 	%p42, %r3, 0;
	setp.eq.s32 	%p43, %r4, 1062207488;
	setp.eq.f64 	%p45, %fd36, 0d3FF0000000000000;
	selp.f64 	%fd106, 0d3FF0000000000000, %fd193, %p45;
	add.f64 	%fd49, %fd43, %fd106;
	{
	.reg .b32 %temp; 
	mov.b64 	{%temp, %r20}, %fd37;
	}
	abs.f64 	%fd50, %fd37;
	{ // callseq 3, 0
	.param .b64 param0;
	st.param.f64 	[param0], %fd50;
	.param .b64 param1;
	st.param.f64 	[param1], 0d4000000000000000;
	.param .b64 retval0;
	call.uni (retval0), 
	__internal_accurate_pow, 
	(
	param0, 
	param1
	);
	ld.param.f64 	%fd107, [retval0];
	} // callseq 3
	setp.lt.s32 	%p46, %r20, 0;
	neg.f64 	%fd109, %fd107;
	selp.f64 	%fd110, %fd109, %fd107, %p43;
	selp.f64 	%fd111, %fd110, %fd107, %p46;
	setp.eq.f64 	%p47, %fd37, 0d0000000000000000;
	selp.b32 	%r48, %r20, 0, %p43;
	or.b32  	%r49, %r48, 2146435072;
	selp.b32 	%r50, %r49, %r48, %p42;
	mov.b32 	%r51, 0;
	mov.b64 	%fd112, {%r51, %r50};
	selp.f64 	%fd194, %fd112, %fd111, %p47;
	add.f64 	%fd113, %fd37, 0d4000000000000000;
	{
	.reg .b32 %temp; 
	mov.b64 	{%temp, %r52}, %fd113;
	}
	and.b32  	%r53, %r52, 2146435072;
	setp.ne.s32 	%p48, %r53, 2146435072;
	@%p48 bra 	$L__BB3_48;
	setp.num.f64 	%p49, %fd37, %fd37;
	@%p49 bra 	$L__BB3_46;
	mov.f64 	%fd114, 0d4000000000000000;
	add.rn.f64 	%fd194, %fd37, %fd114;
	bra.uni 	$L__BB3_48;
$L__BB3_46:
	setp.neu.f64 	%p50, %fd50, 0d7FF0000000000000;
	@%p50 bra 	$L__BB3_48;
	selp.b32 	%r54, %r6, %r5, %p1;
	selp.b32 	%r55, %r54, %r5, %p46;
	mov.b32 	%r56, 0;
	mov.b64 	%fd194, {%r56, %r55};
$L__BB3_48:
	setp.eq.f64 	%p52, %fd37, 0d3FF0000000000000;
	selp.f64 	%fd115, 0d3FF0000000000000, %fd194, %p52;
	add.f64 	%fd116, %fd49, %fd115;
	sqrt.rn.f64 	%fd196, %fd116;
$L__BB3_49:
	ld.param.f64 	%fd183, [_Z17forceTwoParticlesiPiPdS0_S0_S0_S0_d_param_7];
	setp.gtu.f64 	%p83, %fd196, %fd183;
	mov.f64 	%fd199, 0d0000000000000000;
	@%p83 bra 	$L__BB3_61;
	setp.lt.s32 	%p84, %r3, 0;
	setp.eq.s32 	%p85, %r4, 1062207488;
	ld.global.f64 	%fd58, [%rd4];
	{
	.reg .b32 %temp; 
	mov.b64 	{%temp, %r21}, %fd196;
	}
	abs.f64 	%fd59, %fd196;
	{ // callseq 7, 0
	.param .b64 param0;
	st.param.f64 	[param0], %fd59;
	.param .b64 param1;
	st.param.f64 	[param1], 0d4000000000000000;
	.param .b64 retval0;
	call.uni (retval0), 
	__internal_accurate_pow, 
	(
	param0, 
	param1
	);
	ld.param.f64 	%fd154, [retval0];
	} // callseq 7
	setp.lt.s32 	%p87, %r21, 0;
	neg.f64 	%fd156, %fd154;
	selp.f64 	%fd157, %fd156, %fd154, %p85;
	selp.f64 	%fd158, %fd157, %fd154, %p87;
	setp.eq.f64 	%p88, %fd196, 0d0000000000000000;
	selp.b32 	%r87, %r21, 0, %p85;
	or.b32  	%r88, %r87, 2146435072;
	selp.b32 	%r89, %r88, %r87, %p84;
	mov.b32 	%r90, 0;
	mov.b64 	%fd159, {%r90, %r89};
	selp.f64 	%fd197, %fd159, %fd158, %p88;
	add.f64 	%fd160, %fd196, 0d4000000000000000;
	{
	.reg .b32 %temp; 
	mov.b64 	{%temp, %r91}, %fd160;
	}
	and.b32  	%r92, %r91, 2146435072;
	setp.ne.s32 	%p89, %r92, 2146435072;
	@%p89 bra 	$L__BB3_55;
	setp.num.f64 	%p90, %fd196, %fd196;
	@%p90 bra 	$L__BB3_53;
	mov.f64 	%fd161, 0d4000000000000000;
	add.rn.f64 	%fd197, %fd196, %fd161;
	bra.uni 	$L__BB3_55;
$L__BB3_53:
	setp.neu.f64 	%p91, %fd59, 0d7FF0000000000000;
	@%p91 bra 	$L__BB3_55;
	selp.b32 	%r93, %r6, %r5, %p1;
	selp.b32 	%r94, %r93, %r5, %p87;
	mov.b32 	%r95, 0;
	mov.b64 	%fd197, {%r95, %r94};
$L__BB3_55:
	setp.lt.s32 	%p93, %r7, 0;
	setp.eq.s32 	%p94, %r8, 1073741824;
	setp.eq.f64 	%p96, %fd196, 0d3FF0000000000000;
	selp.f64 	%fd162, 0d3FF0000000000000, %fd197, %p96;
	div.rn.f64 	%fd64, %fd58, %fd162;
	ld.global.f64 	%fd163, [%rd5];
	div.rn.f64 	%fd65, %fd163, %fd196;
	{
	.reg .b32 %temp; 
	mov.b64 	{%temp, %r22}, %fd65;
	}
	abs.f64 	%fd66, %fd65;
	{ // callseq 8, 0
	.param .b64 param0;
	st.param.f64 	[param0], %fd66;
	.param .b64 param1;
	st.param.f64 	[param1], 0d4018000000000000;
	.param .b64 retval0;
	call.uni (retval0), 
	__internal_accurate_pow, 
	(
	param0, 
	param1
	);
	ld.param.f64 	%fd164, [retval0];
	} // callseq 8
	setp.lt.s32 	%p97, %r22, 0;
	neg.f64 	%fd166, %fd164;
	selp.f64 	%fd167, %fd166, %fd164, %p94;
	selp.f64 	%fd168, %fd167, %fd164, %p97;
	setp.eq.f64 	%p98, %fd65, 0d0000000000000000;
	selp.b32 	%r96, %r22, 0, %p94;
	or.b32  	%r97, %r96, 2146435072;
	selp.b32 	%r98, %r97, %r96, %p93;
	mov.b32 	%r99, 0;
	mov.b64 	%fd169, {%r99, %r98};
	selp.f64 	%fd198, %fd169, %fd168, %p98;
	add.f64 	%fd170, %fd65, 0d4018000000000000;
	{
	.reg .b32 %temp; 
	mov.b64 	{%temp, %r100}, %fd170;
	}
	and.b32  	%r101, %r100, 2146435072;
	setp.ne.s32 	%p99, %r101, 2146435072;
	@%p99 bra 	$L__BB3_60;
	setp.num.f64 	%p100, %fd65, %fd65;
	@%p100 bra 	$L__BB3_58;
	mov.f64 	%fd171, 0d4018000000000000;
	add.rn.f64 	%fd198, %fd65, %fd171;
	bra.uni 	$L__BB3_60;
$L__BB3_58:
	setp.neu.f64 	%p101, %fd66, 0d7FF0000000000000;
	@%p101 bra 	$L__BB3_60;
	or.b32  	%r102, %r9, -2147483648;
	selp.b32 	%r103, %r102, %r9, %p2;
	selp.b32 	%r104, %r103, %r9, %p97;
	mov.b32 	%r105, 0;
	mov.b64 	%fd198, {%r105, %r104};
$L__BB3_60:
	setp.eq.f64 	%p103, %fd65, 0d3FF0000000000000;
	selp.f64 	%fd172, 0d3FF0000000000000, %fd198, %p103;
	mul.f64 	%fd173, %fd64, 0d4038000000000000;
	mul.f64 	%fd174, %fd173, %fd172;
	fma.rn.f64 	%fd175, %fd172, 0d4000000000000000, 0dBFF0000000000000;
	mul.f64 	%fd199, %fd174, %fd175;
$L__BB3_61:
	sub.f64 	%fd176, %fd4, %fd195;
	fma.rn.f64 	%fd202, %fd199, %fd176, %fd202;
	st.global.f64 	[%rd2], %fd202;
	ld.global.f64 	%fd177, [%rd3+8];
	ld.global.f64 	%fd178, [%rd6+8];
	sub.f64 	%fd179, %fd177, %fd178;
	fma.rn.f64 	%fd201, %fd199, %fd179, %fd201;
	st.global.f64 	[%rd2+8], %fd201;
	ld.global.f64 	%fd180, [%rd3+16];
	ld.global.f64 	%fd181, [%rd6+16];
	sub.f64 	%fd182, %fd180, %fd181;
	fma.rn.f64 	%fd200, %fd199, %fd182, %fd200;
	st.global.f64 	[%rd2+16], %fd200;
$L__BB3_62:
	add.s32 	%r108, %r108, 1;
	setp.ne.s32 	%p104, %r108, 0;
	add.s32 	%r107, %r107, 1;
	add.s32 	%r106, %r106, 3;
	@%p104 bra 	$L__BB3_2;
$L__BB3_63:
	ret;

}
.func  (.param .b64 func_retval0) __internal_accurate_pow(
	.param .b64 __internal_accurate_pow_param_0,
	.param .b64 __internal_accurate_pow_param_1
)
{
	.reg .pred 	%p<8>;
	.reg .b32 	%r<49>;
	.reg .b32 	%f<3>;
	.reg .b64 	%fd<109>;

	ld.param.f64 	%fd10, [__internal_accurate_pow_param_0];
	ld.param.f64 	%fd11, [__internal_accurate_pow_param_1];
	{
	.reg .b32 %temp; 
	mov.b64 	{%temp, %r46}, %fd10;
	}
	{
	.reg .b32 %temp; 
	mov.b64 	{%r45, %temp}, %fd10;
	}
	shr.u32 	%r47, %r46, 20;
	setp.gt.u32 	%p1, %r46, 1048575;
	@%p1 bra 	$L__BB4_2;
	mul.f64 	%fd12, %fd10, 0d4350000000000000;
	{
	.reg .b32 %temp; 
	mov.b64 	{%temp, %r46}, %fd12;
	}
	{
	.reg .b32 %temp; 
	mov.b64 	{%r45, %temp}, %fd12;
	}
	shr.u32 	%r16, %r46, 20;
	add.s32 	%r47, %r16, -54;
$L__BB4_2:
	add.s32 	%r48, %r47, -1023;
	and.b32  	%r17, %r46, -2146435073;
	or.b32  	%r18, %r17, 1072693248;
	mov.b64 	%fd107, {%r45, %r18};
	setp.lt.u32 	%p2, %r18, 1073127583;
	@%p2 bra 	$L__BB4_4;
	{
	.reg .b32 %temp; 
	mov.b64 	{%r19, %temp}, %fd107;
	}
	{
	.reg .b32 %temp; 
	mov.b64 	{%temp, %r20}, %fd107;
	}
	add.s32 	%r21, %r20, -1048576;
	mov.b64 	%fd107, {%r19, %r21};
	add.s32 	%r48, %r47, -1022;
$L__BB4_4:
	add.f64 	%fd13, %fd107, 0dBFF0000000000000;
	add.f64 	%fd14, %fd107, 0d3FF0000000000000;
	rcp.approx.ftz.f64 	%fd15, %fd14;
	neg.f64 	%fd16, %fd14;
	fma.rn.f64 	%fd17, %fd16, %fd15, 0d3FF0000000000000;
	fma.rn.f64 	%fd18, %fd17, %fd17, %fd17;
	fma.rn.f64 	%fd19, %fd18, %fd15, %fd15;
	mul.f64 	%fd20, %fd13, %fd19;
	fma.rn.f64 	%fd21, %fd13, %fd19, %fd20;
	mul.f64 	%fd22, %fd21, %fd21;
	fma.rn.f64 	%fd23, %fd22, 0d3EB0F5FF7D2CAFE2, 0d3ED0F5D241AD3B5A;
	fma.rn.f64 	%fd24, %fd23, %fd22, 0d3EF3B20A75488A3F;
	fma.rn.f64 	%fd25, %fd24, %fd22, 0d3F1745CDE4FAECD5;
	fma.rn.f64 	%fd26, %fd25, %fd22, 0d3F3C71C7258A578B;
	fma.rn.f64 	%fd27, %fd26, %fd22, 0d3F6249249242B910;
	fma.rn.f64 	%fd28, %fd27, %fd22, 0d3F89999999999DFB;
	sub.f64 	%fd29, %fd13, %fd21;
	add.f64 	%fd30, %fd29, %fd29;
	neg.f64 	%fd31, %fd21;
	fma.rn.f64 	%fd32, %fd31, %fd13, %fd30;
	mul.f64 	%fd33, %fd19, %fd32;
	fma.rn.f64 	%fd34, %fd22, %fd28, 0d3FB5555555555555;
	mov.f64 	%fd35, 0d3FB5555555555555;
	sub.f64 	%fd36, %fd35, %fd34;
	fma.rn.f64 	%fd37, %fd22, %fd28, %fd36;
	add.f64 	%fd38, %fd37, 0dBC46A4CB00B9E7B0;
	add.f64 	%fd39, %fd34, %fd38;
	sub.f64 	%fd40, %fd34, %fd39;
	add.f64 	%fd41, %fd38, %fd40;
	mul.rn.f64 	%fd42, %fd21, %fd21;
	neg.f64 	%fd43, %fd42;
	fma.rn.f64 	%fd44, %fd21, %fd21, %fd43;
	{
	.reg .b32 %temp; 
	mov.b64 	{%r22, %temp}, %fd33;
	}
	{
	.reg .b32 %temp; 
	mov.b64 	{%temp, %r23}, %fd33;
	}
	add.s32 	%r24, %r23, 1048576;
	mov.b64 	%fd45, {%r22, %r24};
	fma.rn.f64 	%fd46, %fd21, %fd45, %fd44;
	mul.rn.f64 	%fd47, %fd42, %fd21;
	neg.f64 	%fd48, %fd47;
	fma.rn.f64 	%fd49, %fd42, %fd21, %fd48;
	fma.rn.f64 	%fd50, %fd42, %fd33, %fd49;
	fma.rn.f64 	%fd51, %fd46, %fd21, %fd50;
	mul.rn.f64 	%fd52, %fd39, %fd47;
	neg.f64 	%fd53, %fd52;
	fma.rn.f64 	%fd54, %fd39, %fd47, %fd53;
	fma.rn.f64 	%fd55, %fd39, %fd51, %fd54;
	fma.rn.f64 	%fd56, %fd41, %fd47, %fd55;
	add.f64 	%fd57, %fd52, %fd56;
	sub.f64 	%fd58, %fd52, %fd57;
	add.f64 	%fd59, %fd56, %fd58;
	add.f64 	%fd60, %fd21, %fd57;
	sub.f64 	%fd61, %fd21, %fd60;
	add.f64 	%fd62, %fd57, %fd61;
	add.f64 	%fd63, %fd59, %fd62;
	add.f64 	%fd64, %fd33, %fd63;
	add.f64 	%fd65, %fd60, %fd64;
	sub.f64 	%fd66, %fd60, %fd65;
	add.f64 	%fd67, %fd64, %fd66;
	xor.b32  	%r25, %r48, -2147483648;
	mov.b32 	%r26, 1127219200;
	mov.b64 	%fd68, {%r25, %r26};
	mov.b32 	%r27, -2147483648;
	mov.b64 	%fd69, {%r27, %r26};
	sub.f64 	%fd70, %fd68, %fd69;
	fma.rn.f64 	%fd71, %fd70, 0d3FE62E42FEFA39EF, %fd65;
	fma.rn.f64 	%fd72, %fd70, 0dBFE62E42FEFA39EF, %fd71;
	sub.f64 	%fd73, %fd72, %fd65;
	sub.f64 	%fd74, %fd67, %fd73;
	fma.rn.f64 	%fd75, %fd70, 0d3C7ABC9E3B39803F, %fd74;
	add.f64 	%fd76, %fd71, %fd75;
	sub.f64 	%fd77, %fd71, %fd76;
	add.f64 	%fd78, %fd75, %fd77;
	{
	.reg .b32 %temp; 
	mov.b64 	{%temp, %r28}, %fd11;
	}
	{
	.reg .b32 %temp; 
	mov.b64 	{%r29, %temp}, %fd11;
	}
	shl.b32 	%r30, %r28, 1;
	setp.gt.u32 	%p3, %r30, -33554433;
	and.b32  	%r31, %r28, -15728641;
	selp.b32 	%r32, %r31, %r28, %p3;
	mov.b64 	%fd79, {%r29, %r32};
	mul.rn.f64 	%fd80, %fd76, %fd79;
	neg.f64 	%fd81, %fd80;
	fma.rn.f64 	%fd82, %fd76, %fd79, %fd81;
	fma.rn.f64 	%fd83, %fd78, %fd79, %fd82;
	add.f64 	%fd4, %fd80, %fd83;
	sub.f64 	%fd84, %fd80, %fd4;
	add.f64 	%fd5, %fd83, %fd84;
	fma.rn.f64 	%fd85, %fd4, 0d3FF71547652B82FE, 0d4338000000000000;
	{
	.reg .b32 %temp; 
	mov.b64 	{%r13, %temp}, %fd85;
	}
	mov.f64 	%fd86, 0dC338000000000000;
	add.rn.f64 	%fd87, %fd85, %fd86;
	fma.rn.f64 	%fd88, %fd87, 0dBFE62E42FEFA39EF, %fd4;
	fma.rn.f64 	%fd89, %fd87, 0dBC7ABC9E3B39803F, %fd88;
	fma.rn.f64 	%fd90, %fd89, 0d3E5ADE1569CE2BDF, 0d3E928AF3FCA213EA;
	fma.rn.f64 	%fd91, %fd90, %fd89, 0d3EC71DEE62401315;
	fma.rn.f64 	%fd92, %fd91, %fd89, 0d3EFA01997C89EB71;
	fma.rn.f64 	%fd93, %fd92, %fd89, 0d3F2A01A014761F65;
	fma.rn.f64 	%fd94, %fd93, %fd89, 0d3F56C16C1852B7AF;
	fma.rn.f64 	%fd95, %fd94, %fd89, 0d3F81111111122322;
	fma.rn.f64 	%fd96, %fd95, %fd89, 0d3FA55555555502A1;
	fma.rn.f64 	%fd97, %fd96, %fd89, 0d3FC5555555555511;
	fma.rn.f64 	%fd98, %fd97, %fd89, 0d3FE000000000000B;
	fma.rn.f64 	%fd99, %fd98, %fd89, 0d3FF0000000000000;
	fma.rn.f64 	%fd100, %fd99, %fd89, 0d3FF0000000000000;
	{
	.reg .b32 %temp; 
	mov.b64 	{%r14, %temp}, %fd100;
	}
	{
	.reg .b32 %temp; 
	mov.b64 	{%temp, %r15}, %fd100;
	}
	shl.b32 	%r33, %r13, 20;
	add.s32 	%r34, %r33, %r15;
	mov.b64 	%fd108, {%r14, %r34};
	{
	.reg .b32 %temp; 
	mov.b64 	{%temp, %r35}, %fd4;
	}
	mov.b32 	%f2, %r35;
	abs.f32 	%f1, %f2;
	setp.lt.f32 	%p4, %f1, 0f4086232B;
	@%p4 bra 	$L__BB4_7;
	setp.lt.f64 	%p5, %fd4, 0d0000000000000000;
	add.f64 	%fd101, %fd4, 0d7FF0000000000000;
	selp.f64 	%fd108, 0d0000000000000000, %fd101, %p5;
	setp.geu.f32 	%p6, %f1, 0f40874800;
	@%p6 bra 	$L__BB4_7;
	shr.u32 	%r36, %r13, 31;
	add.s32 	%r37, %r13, %r36;
	shr.s32 	%r38, %r37, 1;
	shl.b32 	%r39, %r38, 20;
	add.s32 	%r40, %r15, %r39;
	mov.b64 	%fd102, {%r14, %r40};
	sub.s32 	%r41, %r13, %r38;
	shl.b32 	%r42, %r41, 20;
	add.s32 	%r43, %r42, 1072693248;
	mov.b32 	%r44, 0;
	mov.b64 	%fd103, {%r44, %r43};
	mul.f64 	%fd108, %fd103, %fd102;
$L__BB4_7:
	abs.f64 	%fd104, %fd108;
	setp.eq.f64 	%p7, %fd104, 0d7FF0000000000000;
	fma.rn.f64 	%fd105, %fd108, %fd5, %fd108;
	selp.f64 	%fd106, %fd108, %fd105, %p7;
	st.param.f64 	[func_retval0], %fd106;
	ret;

}


// ===== COMPILED SASS (sm_100) =====

	.target	sm_100

	.elftype	@"ET_EXEC"


//--------------------- .note.nv.tkinfo           --------------------------
	.section	.note.nv.tkinfo,"",@"SHT_NOTE"
	.sectionflags	@"SHF_NOTE_NV_TKINFO"
	.tkinfo
        /*0018*/ 	.word	0x00000002
        /*0030*/ 	.string	""
        /*0030*/ 	.string	"ptxas"
        /*0030*/ 	.string	"Cuda compilation tools, release 13.0, V13.0.88"
        /*0030*/ 	.string	"Build cuda_13.0.r13.0/compiler.36424714_0"
        /*0030*/ 	.string	"-arch sm_100 -m 64 "



//--------------------- .note.nv.cuinfo           --------------------------
	.section	.note.nv.cuinfo,"",@"SHT_NOTE"
	.sectionflags	@"SHF_NOTE_NV_CUINFO"
        /*0018*/ 	.short	0x0002
        /*001a*/ 	.short	0x0064
        /*001c*/ 	.short	0x0082
	.zero		2


//--------------------- .nv.info                  --------------------------
	.section	.nv.info,"",@"SHT_CUDA_INFO"
	.align	4


	//----- nvinfo : EIATTR_REGCOUNT
	.align		4
        /*0000*/ 	.byte	0x04, 0x2f
        /*0002*/ 	.short	(.L_1 - .L_0)
	.align		4
.L_0:
        /*0004*/ 	.word	index@(_Z9updateVelPddS_S_PiS_)
        /*0008*/ 	.word	0x0000001e


	//----- nvinfo : EIATTR_FRAME_SIZE
	.align		4
.L_1:
        /*000c*/ 	.byte	0x04, 0x11
        /*000e*/ 	.short	(.L_3 - .L_2)
	.align		4
.L_2:
        /*0010*/ 	.word	index@($__internal_4_$__cuda_sm20_div_rn_f64_full)
        /*0014*/ 	.word	0x00000000


	//----- nvinfo : EIATTR_FRAME_SIZE
	.align		4
.L_3:
        /*0018*/ 	.byte	0x04, 0x11
        /*001a*/ 	.short	(.L_5 - .L_4)
	.align		4
.L_4:
        /*001c*/ 	.word	index@(_Z9updateVelPddS_S_PiS_)
        /*0020*/ 	.word	0x00000000


	//----- nvinfo : EIATTR_REGCOUNT
	.align		4
.L_5:
        /*0024*/ 	.byte	0x04, 0x2f
        /*0026*/ 	.short	(.L_7 - .L_6)
	.align		4
.L_6:
        /*0028*/ 	.word	index@(_Z9updatePosPddS_S_Piiii)
        /*002c*/ 	.word	0x0000001e


	//----- nvinfo : EIATTR_FRAME_SIZE
	.align		4
.L_7:
        /*0030*/ 	.byte	0x04, 0x11
        /*0032*/ 	.short	(.L_9 - .L_8)
	.align		4
.L_8:
        /*0034*/ 	.word	index@($_Z9updatePosPddS_S_Piiii$__internal_accurate_pow)
        /*0038*/ 	.word	0x00000000


	//----- nvinfo : EIATTR_FRAME_SIZE
	.align		4
.L_9:
        /*003c*/ 	.byte	0x04, 0x11
        /*003e*/ 	.short	(.L_11 - .L_10)
	.align		4
.L_10:
        /*0040*/ 	.word	index@($__internal_3_$__cuda_sm20_div_rn_f64_full)
        /*0044*/ 	.word	0x00000000


	//----- nvinfo : EIATTR_FRAME_SIZE
	.align		4
.L_11:
        /*0048*/ 	.byte	0x04, 0x11
        /*004a*/ 	.short	(.L_13 - .L_12)
	.align		4
.L_12:
        /*004c*/ 	.word	index@(_Z9updatePosPddS_S_Piiii)
        /*0050*/ 	.word	0x00000000


	//----- nvinfo : EIATTR_REGCOUNT
	.align		4
.L_13:
        /*0054*/ 	.byte	0x04, 0x2f
        /*0056*/ 	.short	(.L_15 - .L_14)
	.align		4
.L_14:
        /*0058*/ 	.word	index@(_Z11updateCellsPdPiS0_ddddd)
        /*005c*/ 	.word	0x0000001c


	//----- nvinfo : EIATTR_FRAME_SIZE
	.align		4
.L_15:
        /*0060*/ 	.byte	0x04, 0x11
        /*0062*/ 	.short	(.L_17 - .L_16)
	.align		4
.L_16:
        /*0064*/ 	.word	index@($__internal_2_$__cuda_sm20_div_rn_f64_full)
        /*0068*/ 	.word	0x00000000


	//----- nvinfo : EIATTR_FRAME_SIZE
	.align		4
.L_17:
        /*006c*/ 	.byte	0x04, 0x11
        /*006e*/ 	.short	(.L_19 - .L_18)
	.align		4
.L_18:
        /*0070*/ 	.word	index@(_Z11updateCellsPdPiS0_ddddd)
        /*0074*/ 	.word	0x00000000


	//----- nvinfo : EIATTR_REGCOUNT
	.align		4
.L_19:
        /*0078*/ 	.byte	0x04, 0x2f
        /*007a*/ 	.short	(.L_21 - .L_20)
	.align		4
.L_20:
        /*007c*/ 	.word	index@(_Z17forceTwoParticlesiPiPdS0_S0_S0_S0_d)
        /*0080*/ 	.word	0x00000026


	//----- nvinfo : EIATTR_FRAME_SIZE
	.align		4
.L_21:
        /*0084*/ 	.byte	0x04, 0x11
        /*0086*/ 	.short	(.L_23 - .L_22)
	.align		4
.L_22:
        /*0088*/ 	.word	index@($_Z17forceTwoParticlesiPiPdS0_S0_S0_S0_d$__internal_accurate_pow)
        /*008c*/ 	.word	0x00000000


	//----- nvinfo : EIATTR_FRAME_SIZE
	.align		4
.L_23:
        /*0090*/ 	.byte	0x04, 0x11
        /*0092*/ 	.short	(.L_25 - .L_24)
	.align		4
.L_24:
        /*0094*/ 	.word	index@($__internal_1_$__cuda_sm20_dsqrt_rn_f64_mediumpath_v1)
        /*0098*/ 	.word	0x00000000


	//----- nvinfo : EIATTR_FRAME_SIZE
	.align		4
.L_25:
        /*009c*/ 	.byte	0x04, 0x11
        /*009e*/ 	.short	(.L_27 - .L_26)
	.align		4
.L_26:
        /*00a0*/ 	.word	index@($__internal_0_$__cuda_sm20_div_rn_f64_full)
        /*00a4*/ 	.word	0x00000000


	//----- nvinfo : EIATTR_FRAME_SIZE
	.align		4
.L_27:
        /*00a8*/ 	.byte	0x04, 0x11
        /*00aa*/ 	.short	(.L_29 - .L_28)
	.align		4
.L_28:
        /*00ac*/ 	.word	index@(_Z17forceTwoParticlesiPiPdS0_S0_S0_S0_d)
        /*00b0*/ 	.word	0x00000000


	//----- nvinfo : EIATTR_MIN_STACK_SIZE
	.align		4
.L_29:
        /*00b4*/ 	.byte	0x04, 0x12
        /*00b6*/ 	.short	(.L_31 - .L_30)
	.align		4
.L_30:
        /*00b8*/ 	.word	index@(_Z17forceTwoParticlesiPiPdS0_S0_S0_S0_d)
        /*00bc*/ 	.word	0x00000000


	//----- nvinfo : EIATTR_MIN_STACK_SIZE
	.align		4
.L_31:
        /*00c0*/ 	.byte	0x04, 0x12
        /*00c2*/ 	.short	(.L_33 - .L_32)
	.align		4
.L_32:
        /*00c4*/ 	.word	index@(_Z11updateCellsPdPiS0_ddddd)
        /*00c8*/ 	.word	0x00000000


	//----- nvinfo : EIATTR_MIN_STACK_SIZE
	.align		4
.L_33:
        /*00cc*/ 	.byte	0x04, 0x12
        /*00ce*/ 	.short	(.L_35 - .L_34)
	.align		4
.L_34:
        /*00d0*/ 	.word	index@(_Z9updatePosPddS_S_Piiii)
        /*00d4*/ 	.word	0x00000000


	//----- nvinfo : EIATTR_MIN_STACK_SIZE
	.align		4
.L_35:
        /*00d8*/ 	.byte	0x04, 0x12
        /*00da*/ 	.short	(.L_37 - .L_36)
	.align		4
.L_36:
        /*00dc*/ 	.word	index@(_Z9updateVelPddS_S_PiS_)
        /*00e0*/ 	.word	0x00000000
.L_37:


//--------------------- .nv.compat                --------------------------
	.section	.nv.compat,"",@"SHT_CUDA_COMPAT_INFO"
	.align	4
        /*0000*/ 	.byte	0x02, 0x09, 0x00, 0x00, 0x02, 0x02, 0x01, 0x00, 0x02, 0x05, 0x05, 0x00, 0x03, 0x07, 0x01, 0x01
        /*0010*/ 	.byte	0x02, 0x03, 0x00, 0x00, 0x02, 0x06, 0x01, 0x00, 0x04, 0x0b, 0x08, 0x00, 0x01, 0x00, 0x00, 0x00
        /*0020*/ 	.byte	0x00, 0x00, 0x00, 0x00


//--------------------- .nv.info._Z17forceTwoParticlesiPiPdS0_S0_S0_S0_d --------------------------
	.section	.nv.info._Z17forceTwoParticlesiPiPdS0_S0_S0_S0_d,"",@"SHT_CUDA_INFO"
	.sectionflags	@""
	.align	4


	//----- nvinfo : EIATTR_CUDA_API_VERSION
	.align		4
        /*0000*/ 	.byte	0x04, 0x37
        /*0002*/ 	.short	(.L_39 - .L_38)
.L_38:
        /*0004*/ 	.word	0x00000082


	//----- nvinfo : EIATTR_KPARAM_INFO
	.align		4
.L_39:
        /*0008*/ 	.byte	0x04, 0x17
        /*000a*/ 	.short	(.L_41 - .L_40)
.L_40:
        /*000c*/ 	.word	0x00000000
        /*0010*/ 	.short	0x0007
        /*0012*/ 	.short	0x0038
        /*0014*/ 	.byte	0x00, 0xf0, 0x21, 0x00


	//----- nvinfo : EIATTR_KPARAM_INFO
	.align		4
.L_41:
        /*0018*/ 	.byte	0x04, 0x17
        /*001a*/ 	.short	(.L_43 - .L_42)
.L_42:
        /*001c*/ 	.word	0x00000000
        /*0020*/ 	.short	0x0006
        /*0022*/ 	.short	0x0030
        /*0024*/ 	.byte	0x00, 0xf5, 0x21, 0x00


	//----- nvinfo : EIATTR_KPARAM_INFO
	.align		4
.L_43:
        /*0028*/ 	.byte	0x04, 0x17
        /*002a*/ 	.short	(.L_45 - .L_44)
.L_44:
        /*002c*/ 	.word	0x00000000
        /*0030*/ 	.short	0x0005
        /*0032*/ 	.short	0x0028
        /*0034*/ 	.byte	0x00, 0xf5, 0x21, 0x00


	//----- nvinfo : EIATTR_KPARAM_INFO
	.align		4
.L_45:
        /*0038*/ 	.byte	0x04, 0x17
        /*003a*/ 	.short	(.L_47 - .L_46)
.L_46:
        /*003c*/ 	.word	0x00000000
        /*0040*/ 	.short	0x0004
        /*0042*/ 	.short	0x0020
        /*0044*/ 	.byte	0x00, 0xf5, 0x21, 0x00


	//----- nvinfo : EIATTR_KPARAM_INFO
	.align		4
.L_47:
        /*0048*/ 	.byte	0x04, 0x17
        /*004a*/ 	.short	(.L_49 - .L_48)
.L_48:
        /*004c*/ 	.word	0x00000000
        /*0050*/ 	.short	0x0003
        /*0052*/ 	.short	0x0018
        /*0054*/ 	.byte	0x00, 0xf5, 0x21, 0x00


	//----- nvinfo : EIATTR_KPARAM_INFO
	.align		4
.L_49:
        /*0058*/ 	.byte	0x04, 0x17
        /*005a*/ 	.short	(.L_51 - .L_50)
.L_50:
        /*005c*/ 	.word	0x00000000
        /*0060*/ 	.short	0x0002
        /*0062*/ 	.short	0x0010
        /*0064*/ 	.byte	0x00, 0xf5, 0x21, 0x00


	//----- nvinfo : EIATTR_KPARAM_INFO
	.align		4
.L_51:
        /*0068*/ 	.byte	0x04, 0x17
        /*006a*/ 	.short	(.L_53 - .L_52)
.L_52:
        /*006c*/ 	.word	0x00000000
        /*0070*/ 	.short	0x0001
        /*0072*/ 	.short	0x0008
        /*0074*/ 	.byte	0x00, 0xf5, 0x21, 0x00


	//----- nvinfo : EIATTR_KPARAM_INFO
	.align		4
.L_53:
        /*0078*/ 	.byte	0x04, 0x17
        /*007a*/ 	.short	(.L_55 - .L_54)
.L_54:
        /*007c*/ 	.word	0x00000000
        /*0080*/ 	.short	0x0000
        /*0082*/ 	.short	0x0000
        /*0084*/ 	.byte	0x00, 0xf0, 0x11, 0x00


	//----- nvinfo : EIATTR_SPARSE_MMA_MASK
	.align		4
.L_55:
        /*0088*/ 	.byte	0x03, 0x50
        /*008a*/ 	.short	0x0000


	//----- nvinfo : EIATTR_MAXREG_COUNT
	.align		4
        /*008c*/ 	.byte	0x03, 0x1b
        /*008e*/ 	.short	0x00ff


	//----- nvinfo : EIATTR_MERCURY_ISA_VERSION
	.align		4
        /*0090*/ 	.byte	0x03, 0x5f
        /*0092*/ 	.short	0x0101


	//----- nvinfo : EIATTR_VRC_CTA_INIT_COUNT
	.align		4
        /*0094*/ 	.byte	0x02, 0x4a
	.zero		1
	.zero		1


	//----- nvinfo : EIATTR_EXIT_INSTR_OFFSETS
	.align		4
        /*0098*/ 	.byte	0x04, 0x1c
        /*009a*/ 	.short	(.L_57 - .L_56)


	//   ....[0]....
.L_56:
        /*009c*/ 	.word	0x00000120


	//   ....[1]....
        /*00a0*/ 	.word	0x00001bd0


	//----- nvinfo : EIATTR_CRS_STACK_SIZE
	.align		4
.L_57:
        /*00a4*/ 	.byte	0x04, 0x1e
        /*00a6*/ 	.short	(.L_59 - .L_58)
.L_58:
        /*00a8*/ 	.word	0x00000000


	//----- nvinfo : EIATTR_CBANK_PARAM_SIZE
	.align		4
.L_59:
        /*00ac*/ 	.byte	0x03, 0x19
        /*00ae*/ 	.short	0x0040


	//----- nvinfo : EIATTR_PARAM_CBANK
	.align		4
        /*00b0*/ 	.byte	0x04, 0x0a
        /*00b2*/ 	.short	(.L_61 - .L_60)
	.align		4
.L_60:
        /*00b4*/ 	.word	index@(.nv.constant0._Z17forceTwoParticlesiPiPdS0_S0_S0_S0_d)
        /*00b8*/ 	.short	0x0380
        /*00ba*/ 	.short	0x0040


	//----- nvinfo : EIATTR_SW_WAR
	.align		4
.L_61:
        /*00bc*/ 	.byte	0x04, 0x36
        /*00be*/ 	.short	(.L_63 - .L_62)
.L_62:
        /*00c0*/ 	.word	0x00000008
.L_63:


//--------------------- .nv.info._Z11updateCellsPdPiS0_ddddd --------------------------
	.section	.nv.info._Z11updateCellsPdPiS0_ddddd,"",@"SHT_CUDA_INFO"
	.sectionflags	@""
	.align	4


	//----- nvinfo : EIATTR_CUDA_API_VERSION
	.align		4
        /*0000*/ 	.byte	0x04, 0x37
        /*0002*/ 	.short	(.L_65 - .L_64)
.L_64:
        /*0004*/ 	.word	0x00000082


	//----- nvinfo : EIATTR_KPARAM_INFO
	.align		4
.L_65:
        /*0008*/ 	.byte	0x04, 0x17
        /*000a*/ 	.short	(.L_67 - .L_66)
.L_66:
        /*000c*/ 	.word	0x00000000
        /*0010*/ 	.short	0x0007
        /*0012*/ 	.short	0x0038
        /*0014*/ 	.byte	0x00, 0xf0, 0x21, 0x00


	//----- nvinfo : EIATTR_KPARAM_INFO
	.align		4
.L_67:
        /*0018*/ 	.byte	0x04, 0x17
        /*001a*/ 	.short	(.L_69 - .L_68)
.L_68:
        /*001c*/ 	.word	0x00000000
        /*0020*/ 	.short	0x0006
        /*0022*/ 	.short	0x0030
        /*0024*/ 	.byte	0x00, 0xf0, 0x21, 0x00


	//----- nvinfo : EIATTR_KPARAM_INFO
	.align		4
.L_69:
        /*0028*/ 	.byte	0x04, 0x17
        /*002a*/ 	.short	(.L_71 - .L_70)
.L_70:
        /*002c*/ 	.word	0x00000000
        /*0030*/ 	.short	0x0005
        /*0032*/ 	.short	0x0028
        /*0034*/ 	.byte	0x00, 0xf0, 0x21, 0x00


	//----- nvinfo : EIATTR_KPARAM_INFO
	.align		4
.L_71:
        /*0038*/ 	.byte	0x04, 0x17
        /*003a*/ 	.short	(.L_73 - .L_72)
.L_72:
        /*003c*/ 	.word	0x00000000
        /*0040*/ 	.short	0x0004
        /*0042*/ 	.short	0x0020
        /*0044*/ 	.byte	0x00, 0xf0, 0x21, 0x00


	//----- nvinfo : EIATTR_KPARAM_INFO
	.align		4
.L_73:
        /*0048*/ 	.byte	0x04, 0x17
        /*004a*/ 	.short	(.L_75 - .L_74)
.L_74:
        /*004c*/ 	.word	0x00000000
        /*0050*/ 	.short	0x0003
        /*0052*/ 	.short	0x0018
        /*0054*/ 	.byte	0x00, 0xf0, 0x21, 0x00


	//----- nvinfo : EIATTR_KPARAM_INFO
	.align		4
.L_75:
        /*0058*/ 	.byte	0x04, 0x17
        /*005a*/ 	.short	(.L_77 - .L_76)
.L_76:
        /*005c*/ 	.word	0x00000000
        /*0060*/ 	.short	0x0002
        /*0062*/ 	.short	0x0010
        /*0064*/ 	.byte	0x00, 0xf5, 0x21, 0x00


	//----- nvinfo : EIATTR_KPARAM_INFO
	.align		4
.L_77:
        /*0068*/ 	.byte	0x04, 0x17
        /*006a*/ 	.short	(.L_79 - .L_78)
.L_78:
        /*006c*/ 	.word	0x00000000
        /*0070*/ 	.short	0x0001
        /*0072*/ 	.short	0x0008
        /*0074*/ 	.byte	0x00, 0xf5, 0x21, 0x00


	//----- nvinfo : EIATTR_KPARAM_INFO
	.align		4
.L_79:
        /*0078*/ 	.byte	0x04, 0x17
        /*007a*/ 	.short	(.L_81 - .L_80)
.L_80:
        /*007c*/ 	.word	0x00000000
        /*0080*/ 	.short	0x0000
        /*0082*/ 	.short	0x0000
        /*0084*/ 	.byte	0x00, 0xf5, 0x21, 0x00


	//----- nvinfo : EIATTR_SPARSE_MMA_MASK
	.align		4
.L_81:
        /*0088*/ 	.byte	0x03, 0x50
        /*008a*/ 	.short	0x0000


	//----- nvinfo : EIATTR_MAXREG_COUNT
	.align		4
        /*008c*/ 	.byte	0x03, 0x1b
        /*008e*/ 	.short	0x00ff


	//----- nvinfo : EIATTR_MERCURY_ISA_VERSION
	.align		4
        /*0090*/ 	.byte	0x03, 0x5f
        /*0092*/ 	.short	0x0101


	//----- nvinfo : EIATTR_VRC_CTA_INIT_COUNT
	.align		4
        /*0094*/ 	.byte	0x02, 0x4a
	.zero		1
	.zero		1


	//----- nvinfo : EIATTR_EXIT_INSTR_OFFSETS
	.align		4
        /*0098*/ 	.byte	0x04, 0x1c
        /*009a*/ 	.short	(.L_83 - .L_82)


	//   ....[0]....
.L_82:
        /*009c*/ 	.word	0x000005e0


	//----- nvinfo : EIATTR_CRS_STACK_SIZE
	.align		4
.L_83:
        /*00a0*/ 	.byte	0x04, 0x1e
        /*00a2*/ 	.short	(.L_85 - .L_84)
.L_84:
        /*00a4*/ 	.word	0x00000000


	//----- nvinfo : EIATTR_CBANK_PARAM_SIZE
	.align		4
.L_85:
        /*00a8*/ 	.byte	0x03, 0x19
        /*00aa*/ 	.short	0x0040


	//----- nvinfo : EIATTR_PARAM_CBANK
	.align		4
        /*00ac*/ 	.byte	0x04, 0x0a
        /*00ae*/ 	.short	(.L_87 - .L_86)
	.align		4
.L_86:
        /*00b0*/ 	.word	index@(.nv.constant0._Z11updateCellsPdPiS0_ddddd)
        /*00b4*/ 	.short	0x0380
        /*00b6*/ 	.short	0x0040


	//----- nvinfo : EIATTR_SW_WAR
	.align		4
.L_87:
        /*00b8*/ 	.byte	0x04, 0x36
        /*00ba*/ 	.short	(.L_89 - .L_88)
.L_88:
        /*00bc*/ 	.word	0x00000008
.L_89:


//--------------------- .nv.info._Z9updatePosPddS_S_Piiii --------------------------
	.section	.nv.info._Z9updatePosPddS_S_Piiii,"",@"SHT_CUDA_INFO"
	.sectionflags	@""
	.align	4


	//----- nvinfo : EIATTR_CUDA_API_VERSION
	.align		4
        /*0000*/ 	.byte	0x04, 0x37
        /*0002*/ 	.short	(.L_91 - .L_90)
.L_90:
        /*0004*/ 	.word	0x00000082


	//----- nvinfo : EIATTR_KPARAM_INFO
	.align		4
.L_91:
        /*0008*/ 	.byte	0x04, 0x17
        /*000a*/ 	.short	(.L_93 - .L_92)
.L_92:
        /*000c*/ 	.word	0x00000000
        /*0010*/ 	.short	0x0007
        /*0012*/ 	.short	0x0030
        /*0014*/ 	.byte	0x00, 0xf0, 0x11, 0x00


	//----- nvinfo : EIATTR_KPARAM_INFO
	.align		4
.L_93:
        /*0018*/ 	.byte	0x04, 0x17
        /*001a*/ 	.short	(.L_95 - .L_94)
.L_94:
        /*001c*/ 	.word	0x00000000
        /*0020*/ 	.short	0x0006
        /*0022*/ 	.short	0x002c
        /*0024*/ 	.byte	0x00, 0xf0, 0x11, 0x00


	//----- nvinfo : EIATTR_KPARAM_INFO
	.align		4
.L_95:
        /*0028*/ 	.byte	0x04, 0x17
        /*002a*/ 	.short	(.L_97 - .L_96)
.L_96:
        /*002c*/ 	.word	0x00000000
        /*0030*/ 	.short	0x0005
        /*0032*/ 	.short	0x0028
        /*0034*/ 	.byte	0x00, 0xf0, 0x11, 0x00


	//----- nvinfo : EIATTR_KPARAM_INFO
	.align		4
.L_97:
        /*0038*/ 	.byte	0x04, 0x17
        /*003a*/ 	.short	(.L_99 - .L_98)
.L_98:
        /*003c*/ 	.word	0x00000000
        /*0040*/ 	.short	0x0004
        /*0042*/ 	.short	0x0020
        /*0044*/ 	.byte	0x00, 0xf5, 0x21, 0x00


	//----- nvinfo : EIATTR_KPARAM_INFO
	.align		4
.L_99:
        /*0048*/ 	.byte	0x04, 0x17
        /*004a*/ 	.short	(.L_101 - .L_100)
.L_100:
        /*004c*/ 	.word	0x00000000
        /*0050*/ 	.short	0x0003
        /*0052*/ 	.short	0x0018
        /*0054*/ 	.byte	0x00, 0xf5, 0x21, 0x00


	//----- nvinfo : EIATTR_KPARAM_INFO
	.align		4
.L_101:
        /*0058*/ 	.byte	0x04, 0x17
        /*005a*/ 	.short	(.L_103 - .L_102)
.L_102:
        /*005c*/ 	.word	0x00000000
        /*0060*/ 	.short	0x0002
        /*0062*/ 	.short	0x0010
        /*0064*/ 	.byte	0x00, 0xf5, 0x21, 0x00


	//----- nvinfo : EIATTR_KPARAM_INFO
	.align		4
.L_103:
        /*0068*/ 	.byte	0x04, 0x17
        /*006a*/ 	.short	(.L_105 - .L_104)
.L_104:
        /*006c*/ 	.word	0x00000000
        /*0070*/ 	.short	0x0001
        /*0072*/ 	.short	0x0008
        /*0074*/ 	.byte	0x00, 0xf0, 0x21, 0x00


	//----- nvinfo : EIATTR_KPARAM_INFO
	.align		4
.L_105:
        /*0078*/ 	.byte	0x04, 0x17
        /*007a*/ 	.short	(.L_107 - .L_106)
.L_106:
        /*007c*/ 	.word	0x00000000
        /*0080*/ 	.short	0x0000
        /*0082*/ 	.short	0x0000
        /*0084*/ 	.byte	0x00, 0xf5, 0x21, 0x00


	//----- nvinfo : EIATTR_SPARSE_MMA_MASK
	.align		4
.L_107:
        /*0088*/ 	.byte	0x03, 0x50
        /*008a*/ 	.short	0x0000


	//----- nvinfo : EIATTR_MAXREG_COUNT
	.align		4
        /*008c*/ 	.byte	0x03, 0x1b
        /*008e*/ 	.short	0x00ff


	//----- nvinfo : EIATTR_MERCURY_ISA_VERSION
	.align		4
        /*0090*/ 	.byte	0x03, 0x5f
        /*0092*/ 	.short	0x0101


	//----- nvinfo : EIATTR_VRC_CTA_INIT_COUNT
	.align		4
        /*0094*/ 	.byte	0x02, 0x4a
	.zero		1
	.zero		1


	//----- nvinfo : EIATTR_EXIT_INSTR_OFFSETS
	.align		4
        /*0098*/ 	.byte	0x04, 0x1c
        /*009a*/ 	.short	(.L_109 - .L_108)


	//   ....[0]....
.L_108:
        /*009c*/ 	.word	0x00000c60


	//   ....[1]....
        /*00a0*/ 	.word	0x00000ca0


	//   ....[2]....
        /*00a4*/ 	.word	0x00000d00


	//----- nvinfo : EIATTR_CRS_STACK_SIZE
	.align		4
.L_109:
        /*00a8*/ 	.byte	0x04, 0x1e
        /*00aa*/ 	.short	(.L_111 - .L_110)
.L_110:
        /*00ac*/ 	.word	0x00000000


	//----- nvinfo : EIATTR_CBANK_PARAM_SIZE
	.align		4
.L_111:
        /*00b0*/ 	.byte	0x03, 0x19
        /*00b2*/ 	.short	0x0034


	//----- nvinfo : EIATTR_PARAM_CBANK
	.align		4
        /*00b4*/ 	.byte	0x04, 0x0a
        /*00b6*/ 	.short	(.L_113 - .L_112)
	.align		4
.L_112:
        /*00b8*/ 	.word	index@(.nv.constant0._Z9updatePosPddS_S_Piiii)
        /*00bc*/ 	.short	0x0380
        /*00be*/ 	.short	0x0034


	//----- nvinfo : EIATTR_SW_WAR
	.align		4
.L_113:
        /*00c0*/ 	.byte	0x04, 0x36
        /*00c2*/ 	.short	(.L_115 - .L_114)
.L_114:
        /*00c4*/ 	.word	0x00000008
.L_115:


//--------------------- .nv.info._Z9updateVelPddS_S_PiS_ --------------------------
	.section	.nv.info._Z9updateVelPddS_S_PiS_,"",@"SHT_CUDA_INFO"
	.sectionflags	@""
	.align	4


	//----- nvinfo : EIATTR_CUDA_API_VERSION
	.align		4
        /*0000*/ 	.byte	0x04, 0x37
        /*0002*/ 	.short	(.L_117 - .L_116)
.L_116:
        /*0004*/ 	.word	0x00000082


	//----- nvinfo : EIATTR_KPARAM_INFO
	.align		4
.L_117:
        /*0008*/ 	.byte	0x04, 0x17
        /*000a*/ 	.short	(.L_119 - .L_118)
.L_118:
        /*000c*/ 	.word	0x00000000
        /*0010*/ 	.short	0x0005
        /*0012*/ 	.short	0x0028
        /*0014*/ 	.byte	0x00, 0xf5, 0x21, 0x00


	//----- nvinfo : EIATTR_KPARAM_INFO
	.align		4
.L_119:
        /*0018*/ 	.byte	0x04, 0x17
        /*001a*/ 	.short	(.L_121 - .L_120)
.L_120:
        /*001c*/ 	.word	0x00000000
        /*0020*/ 	.short	0x0004
        /*0022*/ 	.short	0x0020
        /*0024*/ 	.byte	0x00, 0xf5, 0x21, 0x00


	//----- nvinfo : EIATTR_KPARAM_INFO
	.align		4
.L_121:
        /*0028*/ 	.byte	0x04, 0x17
        /*002a*/ 	.short	(.L_123 - .L_122)
.L_122:
        /*002c*/ 	.word	0x00000000
        /*0030*/ 	.short	0x0003
        /*0032*/ 	.short	0x0018
        /*0034*/ 	.byte	0x00, 0xf5, 0x21, 0x00


	//----- nvinfo : EIATTR_KPARAM_INFO
	.align		4
.L_123:
        /*0038*/ 	.byte	0x04, 0x17
        /*003a*/ 	.short	(.L_125 - .L_124)
.L_124:
        /*003c*/ 	.word	0x00000000
        /*0040*/ 	.short	0x0002
        /*0042*/ 	.short	0x0010
        /*0044*/ 	.byte	0x00, 0xf5, 0x21, 0x00


	//----- nvinfo : EIATTR_KPARAM_INFO
	.align		4
.L_125:
        /*0048*/ 	.byte	0x04, 0x17
        /*004a*/ 	.short	(.L_127 - .L_126)
.L_126:
        /*004c*/ 	.word	0x00000000
        /*0050*/ 	.short	0x0001
        /*0052*/ 	.short	0x0008
        /*0054*/ 	.byte	0x00, 0xf0, 0x21, 0x00


	//----- nvinfo : EIATTR_KPARAM_INFO
	.align		4
.L_127:
        /*0058*/ 	.byte	0x04, 0x17
        /*005a*/ 	.short	(.L_129 - .L_128)
.L_128:
        /*005c*/ 	.word	0x00000000
        /*0060*/ 	.short	0x0000
        /*0062*/ 	.short	0x0000
        /*0064*/ 	.byte	0x00, 0xf5, 0x21, 0x00


	//----- nvinfo : EIATTR_SPARSE_MMA_MASK
	.align		4
.L_129:
        /*0068*/ 	.byte	0x03, 0x50
        /*006a*/ 	.short	0x0000


	//----- nvinfo : EIATTR_MAXREG_COUNT
	.align		4
        /*006c*/ 	.byte	0x03, 0x1b
        /*006e*/ 	.short	0x00ff


	//----- nvinfo : EIATTR_MERCURY_ISA_VERSION
	.align		4
        /*0070*/ 	.byte	0x03, 0x5f
        /*0072*/ 	.short	0x0101


	//----- nvinfo : EIATTR_VRC_CTA_INIT_COUNT
	.align		4
        /*0074*/ 	.byte	0x02, 0x4a
	.zero		1
	.zero		1


	//----- nvinfo : EIATTR_EXIT_INSTR_OFFSETS
	.align		4
        /*0078*/ 	.byte	0x04, 0x1c
        /*007a*/ 	.short	(.L_131 - .L_130)


	//   ....[0]....
.L_130:
        /*007c*/ 	.word	0x000006c0


	//----- nvinfo : EIATTR_CRS_STACK_SIZE
	.align		4
.L_131:
        /*0080*/ 	.byte	0x04, 0x1e
        /*0082*/ 	.short	(.L_133 - .L_132)
.L_132:
        /*0084*/ 	.word	0x00000000


	//----- nvinfo : EIATTR_CBANK_PARAM_SIZE
	.align		4
.L_133:
        /*0088*/ 	.byte	0x03, 0x19
        /*008a*/ 	.short	0x0030


	//----- nvinfo : EIATTR_PARAM_CBANK
	.align		4
        /*008c*/ 	.byte	0x04, 0x0a
        /*008e*/ 	.short	(.L_135 - .L_134)
	.align		4
.L_134:
        /*0090*/ 	.word	index@(.nv.constant0._Z9updateVelPddS_S_PiS_)
        /*0094*/ 	.short	0x0380
        /*0096*/ 	.short	0x0030


	//----- nvinfo : EIATTR_SW_WAR
	.align		4
.L_135:
        /*0098*/ 	.byte	0x04, 0x36
        /*009a*/ 	.short	(.L_137 - .L_136)
.L_136:
        /*009c*/ 	.word	0x00000008
.L_137:


//--------------------- .nv.callgraph             --------------------------
	.section	.nv.callgraph,"",@"SHT_CUDA_CALLGRAPH"
	.align	4
	.sectionentsize	8
	.align		4
        /*0000*/ 	.word	0x00000000
	.align		4
        /*0004*/ 	.word	0xffffffff
	.align		4
        /*0008*/ 	.word	0x00000000
	.align		4
        /*000c*/ 	.word	0xfffffffe
	.align		4
        /*0010*/ 	.word	0x00000000
	.align		4
        /*0014*/ 	.word	0xfffffffd
	.align		4
        /*0018*/ 	.word	0x00000000
	.align		4
        /*001c*/ 	.word	0xfffffffc


//--------------------- .text._Z17forceTwoParticlesiPiPdS0_S0_S0_S0_d --------------------------
	.section	.text._Z17forceTwoParticlesiPiPdS0_S0_S0_S0_d,"ax",@progbits
	.align	128
        .global         _Z17forceTwoParticlesiPiPdS0_S0_S0_S0_d
        .type           _Z17forceTwoParticlesiPiPdS0_S0_S0_S0_d,@function
        .size           _Z17forceTwoParticlesiPiPdS0_S0_S0_S0_d,(.L_x_67 - _Z17forceTwoParticlesiPiPdS0_S0_S0_S0_d)
        .other          _Z17forceTwoParticlesiPiPdS0_S0_S0_S0_d,@"STO_CUDA_ENTRY STV_DEFAULT"
_Z17forceTwoParticlesiPiPdS0_S0_S0_S0_d:
.text._Z17forceTwoParticlesiPiPdS0_S0_S0_S0_d:
[----:B------:R-:W-:Y:S08]  /*0000*/  LDC R1, c[0x0][0x37c] ;  /* 0x0000df00ff017b82 */ /* 0x000ff00000000800 */
[----:B------:R-:W0:Y:S01]  /*0010*/  S2UR UR14, SR_CTAID.X ;  /* 0x00000000000e79c3 */ /* 0x000e220000002500 */
[----:B------:R-:W1:Y:S01]  /*0020*/  LDCU UR5, c[0x0][0x380] ;  /* 0x00007000ff0577ac */ /* 0x000e620008000800 */
[----:B------:R-:W2:Y:S01]  /*0030*/  LDCU.64 UR8, c[0x0][0x3a0] ;  /* 0x00007400ff0877ac */ /* 0x000ea20008000a00 */
[----:B------:R-:W3:Y:S01]  /*0040*/  LDCU.64 UR16, c[0x0][0x358] ;  /* 0x00006b00ff1077ac */ /* 0x000ee20008000a00 */
[----:B-1----:R-:W-:-:S02]  /*0050*/  UISETP.GE.AND UP0, UPT, UR5, 0x1, UPT ;  /* 0x000000010500788c */ /* 0x002fc4000bf06270 */
[----:B0-----:R-:W-:-:S04]  /*0060*/  UIMAD UR4, UR14, 0x3, URZ ;  /* 0x000000030e0478a4 */ /* 0x001fc8000f8e02ff */
[----:B------:R-:W-:Y:S01]  /*0070*/  PLOP3.LUT P0, PT, PT, PT, UP0, 0x80, 0x8 ;  /* 0x000000000008781c */ /* 0x000fe20003f0f008 */
[----:B--2---:R-:W-:-:S06]  /*0080*/  UIMAD.WIDE.U32 UR8, UR4, 0x8, UR8 ;  /* 0x00000008040878a5 */ /* 0x004fcc000f8e0008 */
[----:B------:R-:W-:Y:S02]  /*0090*/  IMAD.U32 R2, RZ, RZ, UR8 ;  /* 0x00000008ff027e24 */ /* 0x000fe4000f8e00ff */
[----:B------:R-:W-:Y:S02]  /*00a0*/  IMAD.U32 R3, RZ, RZ, UR9 ;  /* 0x00000009ff037e24 */ /* 0x000fe4000f8e00ff */
[----:B------:R-:W-:Y:S02]  /*00b0*/  IMAD.U32 R4, RZ, RZ, UR8 ;  /* 0x00000008ff047e24 */ /* 0x000fe4000f8e00ff */
[----:B------:R-:W-:Y:S01]  /*00c0*/  IMAD.U32 R5, RZ, RZ, UR9 ;  /* 0x00000009ff057e24 */ /* 0x000fe2000f8e00ff */
[----:B---3--:R0:W-:Y:S01]  /*00d0*/  STG.E.64 desc[UR16][R2.64], RZ ;  /* 0x000000ff02007986 */ /* 0x0081e2000c101b10 */
[----:B------:R-:W-:Y:S02]  /*00e0*/  IMAD.U32 R6, RZ, RZ, UR8 ;  /* 0x00000008ff067e24 */ /* 0x000fe4000f8e00ff */
[----:B------:R-:W-:Y:S01]  /*00f0*/  IMAD.U32 R7, RZ, RZ, UR9 ;  /* 0x00000009ff077e24 */ /* 0x000fe2000f8e00ff */
[----:B------:R0:W-:Y:S04]  /*0100*/  STG.E.64 desc[UR16][R4.64+0x8], RZ ;  /* 0x000008ff04007986 */ /* 0x0001e8000c101b10 */
[----:B------:R0:W-:Y:S01]  /*0110*/  STG.E.64 desc[UR16][R6.64+0x10], RZ ;  /* 0x000010ff06007986 */ /* 0x0001e2000c101b10 */
[----:B------:R-:W-:Y:S05]  /*0120*/  @!P0 EXIT ;  /* 0x000000000000894d */ /* 0x000fea0003800000 */
[----:B------:R-:W1:Y:S01]  /*0130*/  LDCU.64 UR10, c[0x0][0x390] ;  /* 0x00007200ff0a77ac */ /* 0x000e620008000a00 */
[----:B------:R-:W-:Y:S02]  /*0140*/  CS2R R18, SRZ ;  /* 0x0000000000127805 */ /* 0x000fe4000001ff00 */
[----:B------:R-:W-:Y:S02]  /*0150*/  CS2R R16, SRZ ;  /* 0x0000000000107805 */ /* 0x000fe4000001ff00 */
[----:B------:R-:W-:Y:S01]  /*0160*/  CS2R R14, SRZ ;  /* 0x00000000000e7805 */ /* 0x000fe2000001ff00 */
[----:B------:R-:W2:Y:S01]  /*0170*/  LDCU.64 UR18, c[0x0][0x390] ;  /* 0x00007200ff1277ac */ /* 0x000ea20008000a00 */
[----:B------:R-:W3:Y:S01]  /*0180*/  LDCU.64 UR20, c[0x0][0x3b8] ;  /* 0x00007700ff1477ac */ /* 0x000ee20008000a00 */
[----:B------:R-:W-:Y:S02]  /*0190*/  UIADD3 UR5, UPT, UPT, -UR5, URZ, URZ ;  /* 0x000000ff05057290 */ /* 0x000fe4000fffe1ff */
[----:B------:R-:W-:-:S02]  /*01a0*/  UIADD3 UR14, UPT, UPT, -UR14, URZ, URZ ;  /* 0x000000ff0e0e7290 */ /* 0x000fc4000fffe1ff */
[----:B-1----:R-:W-:-:S03]  /*01b0*/  UIMAD.WIDE.U32 UR10, UR4, 0x8, UR10 ;  /* 0x00000008040a78a5 */ /* 0x002fc6000f8e000a */
[----:B------:R-:W-:-:S09]  /*01c0*/  UMOV UR4, URZ ;  /* 0x000000ff00047c82 */ /* 0x000fd20008000000 */
.L_x_23:
[----:B------:R-:W-:Y:S02]  /*01d0*/  UISETP.NE.AND UP1, UPT, UR14, URZ, UPT ;  /* 0x000000ff0e00728c */ /* 0x000fe4000bf25270 */
[----:B------:R-:W-:-:S04]  /*01e0*/  UIADD3 UR5, UPT, UPT, UR5, 0x1, URZ ;  /* 0x0000000105057890 */ /* 0x000fc8000fffe0ff */
[----:B------:R-:W-:-:S03]  /*01f0*/  UISETP.NE.AND UP0, UPT, UR5, URZ, UPT ;  /* 0x000000ff0500728c */ /* 0x000fc6000bf05270 */
[----:B-1----:R-:W-:Y:S08]  /*0200*/  BRA.U !UP1, `(.L_x_0) ;  /* 0x0000001909647547 */ /* 0x002ff0000b800000 */
[----:B------:R-:W-:Y:S01]  /*0210*/  MOV R12, UR10 ;  /* 0x0000000a000c7c02 */ /* 0x000fe20008000f00 */
[----:B------:R-:W-:-:S06]  /*0220*/  IMAD.U32 R13, RZ, RZ, UR11 ;  /* 0x0000000bff0d7e24 */ /* 0x000fcc000f8e00ff */
[----:B------:R-:W4:Y:S01]  /*0230*/  LDG.E.64 R12, desc[UR16][R12.64] ;  /* 0x000000100c0c7981 */ /* 0x000f22000c1e1b00 */
[----:B--2---:R-:W-:Y:S01]  /*0240*/  UIMAD.WIDE.U32 UR24, UR4, 0x8, UR18 ;  /* 0x00000008041878a5 */ /* 0x004fe2000f8e0012 */
[----:B------:R-:W-:Y:S01]  /*0250*/  UMOV UR6, URZ ;  /* 0x000000ff00067c82 */ /* 0x000fe20008000000 */
[----:B----4-:R-:W-:-:S14]  /*0260*/  DSETP.NEU.AND P0, PT, R12, RZ, PT ;  /* 0x000000ff0c00722a */ /* 0x010fdc0003f0d000 */
[----:B------:R-:W-:Y:S05]  /*0270*/  @P0 BRA `(.L_x_1) ;  /* 0x0000000000240947 */ /* 0x000fea0003800000 */
[----:B0-----:R-:W-:Y:S02]  /*0280*/  IMAD.U32 R2, RZ, RZ, UR24 ;  /* 0x00000018ff027e24 */ /* 0x001fe4000f8e00ff */
[----:B------:R-:W-:-:S06]  /*0290*/  IMAD.U32 R3, RZ, RZ, UR25 ;  /* 0x00000019ff037e24 */ /* 0x000fcc000f8e00ff */
[----:B------:R-:W2:Y:S02]  /*02a0*/  LDG.E.64 R2, desc[UR16][R2.64] ;  /* 0x0000001002027981 */ /* 0x000ea4000c1e1b00 */
[----:B--2---:R-:W-:-:S14]  /*02b0*/  DSETP.NEU.AND P0, PT, R2, 2, PT ;  /* 0x400000000200742a */ /* 0x004fdc0003f0d000 */
[----:B------:R-:W-:Y:S05]  /*02c0*/  @P0 BRA `(.L_x_1) ;  /* 0x0000000000100947 */ /* 0x000fea0003800000 */
[----:B------:R-:W-:Y:S02]  /*02d0*/  IMAD.U32 R6, RZ, RZ, UR10 ;  /* 0x0000000aff067e24 */ /* 0x000fe4000f8e00ff */
[----:B------:R-:W-:-:S06]  /*02e0*/  IMAD.U32 R7, RZ, RZ, UR11 ;  /* 0x0000000bff077e24 */ /* 0x000fcc000f8e00ff */
[----:B------:R-:W5:Y:S01]  /*02f0*/  LDG.E.64 R6, desc[UR16][R6.64+0x8] ;  /* 0x0000081006067981 */ /* 0x000f62000c1e1b00 */
[----:B------:R-:W-:Y:S05]  /*0300*/  BRA `(.L_x_2) ;  /* 0x0000000000dc7947 */ /* 0x000fea0003800000 */
.L_x_1:
[----:B0-----:R-:W-:Y:S01]  /*0310*/  MOV R2, UR10 ;  /* 0x0000000a00027c02 */ /* 0x001fe20008000f00 */
[----:B------:R-:W-:-:S06]  /*0320*/  IMAD.U32 R3, RZ, RZ, UR11 ;  /* 0x0000000bff037e24 */ /* 0x000fcc000f8e00ff */
[----:B------:R-:W2:Y:S02]  /*0330*/  LDG.E.64 R2, desc[UR16][R2.64+0x8] ;  /* 0x0000081002027981 */ /* 0x000ea4000c1e1b00 */
[----:B--2---:R-:W-:-:S14]  /*0340*/  DSETP.NEU.AND P0, PT, R2, RZ, PT ;  /* 0x000000ff0200722a */ /* 0x004fdc0003f0d000 */
[----:B------:R-:W-:Y:S05]  /*0350*/  @P0 BRA `(.L_x_3) ;  /* 0x00000000001c0947 */ /* 0x000fea0003800000 */
[----:B------:R-:W-:Y:S02]  /*0360*/  IMAD.U32 R4, RZ, RZ, UR24 ;  /* 0x00000018ff047e24 */ /* 0x000fe4000f8e00ff */
[----:B------:R-:W-:-:S06]  /*0370*/  IMAD.U32 R5, RZ, RZ, UR25 ;  /* 0x00000019ff057e24 */ /* 0x000fcc000f8e00ff */
[----:B------:R-:W2:Y:S01]  /*0380*/  LDG.E.64 R4, desc[UR16][R4.64+0x8] ;  /* 0x0000081004047981 */ /* 0x000ea2000c1e1b00 */
[----:B------:R-:W-:Y:S02]  /*0390*/  IMAD.MOV.U32 R6, RZ, RZ, R2 ;  /* 0x000000ffff067224 */ /* 0x000fe400078e0002 */
[----:B------:R-:W-:Y:S01]  /*03a0*/  IMAD.MOV.U32 R7, RZ, RZ, R3 ;  /* 0x000000ffff077224 */ /* 0x000fe200078e0003 */
[----:B--2---:R-:W-:-:S14]  /*03b0*/  DSETP.NEU.AND P0, PT, R4, 2, PT ;  /* 0x400000000400742a */ /* 0x004fdc0003f0d000 */
[----:B------:R-:W-:Y:S05]  /*03c0*/  @!P0 BRA `(.L_x_2) ;  /* 0x0000000000ac8947 */ /* 0x000fea0003800000 */
.L_x_3:
[----:B------:R-:W-:Y:S01]  /*03d0*/  MOV R4, UR10 ;  /* 0x0000000a00047c02 */ /* 0x000fe20008000f00 */
[----:B------:R-:W-:-:S06]  /*03e0*/  IMAD.U32 R5, RZ, RZ, UR11 ;  /* 0x0000000bff057e24 */ /* 0x000fcc000f8e00ff */
[----:B------:R-:W2:Y:S02]  /*03f0*/  LDG.E.64 R4, desc[UR16][R4.64+0x10] ;  /* 0x0000101004047981 */ /* 0x000ea4000c1e1b00 */
[----:B--2---:R-:W-:-:S14]  /*0400*/  DSETP.NEU.AND P0, PT, R4, RZ, PT ;  /* 0x000000ff0400722a */ /* 0x004fdc0003f0d000 */
[----:B------:R-:W-:Y:S05]  /*0410*/  @P0 BRA `(.L_x_4) ;  /* 0x00000000001c0947 */ /* 0x000fea0003800000 */
[----:B------:R-:W-:Y:S02]  /*0420*/  IMAD.U32 R8, RZ, RZ, UR24 ;  /* 0x00000018ff087e24 */ /* 0x000fe4000f8e00ff */
[----:B------:R-:W-:-:S05]  /*0430*/  IMAD.U32 R9, RZ, RZ, UR25 ;  /* 0x00000019ff097e24 */ /* 0x000fca000f8e00ff */
[----:B------:R-:W2:Y:S02]  /*0440*/  LDG.E.64 R6, desc[UR16][R8.64+0x10] ;  /* 0x0000101008067981 */ /* 0x000ea4000c1e1b00 */
[----:B--2---:R-:W-:Y:S01]  /*0450*/  DSETP.NEU.AND P0, PT, R6, 2, PT ;  /* 0x400000000600742a */ /* 0x004fe20003f0d000 */
[----:B------:R-:W-:Y:S02]  /*0460*/  IMAD.MOV.U32 R6, RZ, RZ, R2 ;  /* 0x000000ffff067224 */ /* 0x000fe400078e0002 */
[----:B------:R-:W-:-:S11]  /*0470*/  IMAD.MOV.U32 R7, RZ, RZ, R3 ;  /* 0x000000ffff077224 */ /* 0x000fd600078e0003 */
[----:B------:R-:W-:Y:S05]  /*0480*/  @!P0 BRA `(.L_x_2) ;  /* 0x00000000007c8947 */ /* 0x000fea0003800000 */
.L_x_4:
[----:B------:R-:W-:-:S14]  /*0490*/  DSETP.NEU.AND P0, PT, R12, 2, PT ;  /* 0x400000000c00742a */ /* 0x000fdc0003f0d000 */
[----:B------:R-:W-:Y:S05]  /*04a0*/  @P0 BRA `(.L_x_5) ;  /* 0x00000000001c0947 */ /* 0x000fea0003800000 */
[----:B------:R-:W-:Y:S01]  /*04b0*/  MOV R8, UR24 ;  /* 0x0000001800087c02 */ /* 0x000fe20008000f00 */
[----:B------:R-:W-:-:S05]  /*04c0*/  IMAD.U32 R9, RZ, RZ, UR25 ;  /* 0x00000019ff097e24 */ /* 0x000fca000f8e00ff */
[----:B------:R-:W2:Y:S02]  /*04d0*/  LDG.E.64 R6, desc[UR16][R8.64] ;  /* 0x0000001008067981 */ /* 0x000ea4000c1e1b00 */
[----:B--2---:R-:W-:Y:S01]  /*04e0*/  DSETP.NEU.AND P0, PT, R6, RZ, PT ;  /* 0x000000ff0600722a */ /* 0x004fe20003f0d000 */
[----:B------:R-:W-:Y:S02]  /*04f0*/  IMAD.MOV.U32 R6, RZ, RZ, R2 ;  /* 0x000000ffff067224 */ /* 0x000fe400078e0002 */
[----:B------:R-:W-:-:S11]  /*0500*/  IMAD.MOV.U32 R7, RZ, RZ, R3 ;  /* 0x000000ffff077224 */ /* 0x000fd600078e0003 */
[----:B------:R-:W-:Y:S05]  /*0510*/  @!P0 BRA `(.L_x_2) ;  /* 0x0000000000588947 */ /* 0x000fea0003800000 */
.L_x_5:
[----:B------:R-:W-:-:S14]  /*0520*/  DSETP.NEU.AND P0, PT, R2, 2, PT ;  /* 0x400000000200742a */ /* 0x000fdc0003f0d000 */
[----:B------:R-:W-:Y:S05]  /*0530*/  @P0 BRA `(.L_x_6) ;  /* 0x00000000001c0947 */ /* 0x000fea0003800000 */
[----:B------:R-:W-:Y:S02]  /*0540*/  IMAD.U32 R8, RZ, RZ, UR24 ;  /* 0x00000018ff087e24 */ /* 0x000fe4000f8e00ff */
[----:B------:R-:W-:-:S05]  /*0550*/  IMAD.U32 R9, RZ, RZ, UR25 ;  /* 0x00000019ff097e24 */ /* 0x000fca000f8e00ff */
[----:B------:R-:W2:Y:S02]  /*0560*/  LDG.E.64 R6, desc[UR16][R8.64+0x8] ;  /* 0x0000081008067981 */ /* 0x000ea4000c1e1b00 */
[----:B--2---:R-:W-:Y:S01]  /*0570*/  DSETP.NEU.AND P0, PT, R6, RZ, PT ;  /* 0x000000ff0600722a */ /* 0x004fe20003f0d000 */
[----:B------:R-:W-:Y:S01]  /*0580*/  MOV R6, 0x0 ;  /* 0x0000000000067802 */ /* 0x000fe20000000f00 */
[----:B------:R-:W-:-:S12]  /*0590*/  IMAD.MOV.U32 R7, RZ, RZ, 0x40000000 ;  /* 0x40000000ff077424 */ /* 0x000fd800078e00ff */
[----:B------:R-:W-:Y:S05]  /*05a0*/  @!P0 BRA `(.L_x_2) ;  /* 0x0000000000348947 */ /* 0x000fea0003800000 */
.L_x_6:
[----:B------:R-:W-:-:S14]  /*05b0*/  DSETP.NEU.AND P0, PT, R4, 2, PT ;  /* 0x400000000400742a */ /* 0x000fdc0003f0d000 */
[----:B------:R-:W-:Y:S05]  /*05c0*/  @!P0 BRA `(.L_x_7) ;  /* 0x0000000000108947 */ /* 0x000fea0003800000 */
[----:B------:R-:W-:Y:S02]  /*05d0*/  IMAD.U32 R6, RZ, RZ, UR24 ;  /* 0x00000018ff067e24 */ /* 0x000fe4000f8e00ff */
[----:B------:R-:W-:-:S06]  /*05e0*/  IMAD.U32 R7, RZ, RZ, UR25 ;  /* 0x00000019ff077e24 */ /* 0x000fcc000f8e00ff */
[----:B------:R-:W5:Y:S01]  /*05f0*/  LDG.E.64 R6, desc[UR16][R6.64+0x10] ;  /* 0x0000101006067981 */ /* 0x000f62000c1e1b00 */
[----:B------:R-:W-:Y:S05]  /*0600*/  BRA `(.L_x_8) ;  /* 0x0000000400ec7947 */ /* 0x000fea0003800000 */
.L_x_7:
[----:B------:R-:W-:Y:S02]  /*0610*/  IMAD.U32 R6, RZ, RZ, UR24 ;  /* 0x00000018ff067e24 */ /* 0x000fe4000f8e00ff */
[----:B------:R-:W-:-:S06]  /*0620*/  IMAD.U32 R7, RZ, RZ, UR25 ;  /* 0x00000019ff077e24 */ /* 0x000fcc000f8e00ff */
[----:B------:R-:W2:Y:S02]  /*0630*/  LDG.E.64 R6, desc[UR16][R6.64+0x10] ;  /* 0x0000101006067981 */ /* 0x000ea4000c1e1b00 */
[----:B--2---:R-:W-:-:S14]  /*0640*/  DSETP.NEU.AND P0, PT, R6, RZ, PT ;  /* 0x000000ff0600722a */ /* 0x004fdc0003f0d000 */
[----:B------:R-:W-:Y:S05]  /*0650*/  @P0 BRA `(.L_x_8) ;  /* 0x0000000400d80947 */ /* 0x000fea0003800000 */
[----:B------:R-:W-:Y:S01]  /*0660*/  MOV R6, R2 ;  /* 0x0000000200067202 */ /* 0x000fe20000000f00 */
[----:B------:R-:W-:-:S07]  /*0670*/  IMAD.MOV.U32 R7, RZ, RZ, R3 ;  /* 0x000000ffff077224 */ /* 0x000fce00078e0003 */
.L_x_2:
[----:B------:R-:W-:Y:S02]  /*0680*/  IMAD.U32 R10, RZ, RZ, UR24 ;  /* 0x00000018ff0a7e24 */ /* 0x000fe4000f8e00ff */
[----:B------:R-:W-:-:S06]  /*0690*/  IMAD.U32 R11, RZ, RZ, UR25 ;  /* 0x00000019ff0b7e24 */ /* 0x000fcc000f8e00ff */
[----:B------:R-:W2:Y:S01]  /*06a0*/  LDG.E.64 R10, desc[UR16][R10.64] ;  /* 0x000000100a0a7981 */ /* 0x000ea2000c1e1b00 */
[----:B------:R-:W-:Y:S01]  /*06b0*/  IMAD.U32 R22, RZ, RZ, UR24 ;  /* 0x00000018ff167e24 */ /* 0x000fe2000f8e00ff */
[----:B------:R-:W-:Y:S01]  /*06c0*/  MOV R24, UR10 ;  /* 0x0000000a00187c02 */ /* 0x000fe20008000f00 */
[----:B------:R-:W-:Y:S02]  /*06d0*/  IMAD.U32 R23, RZ, RZ, UR25 ;  /* 0x00000019ff177e24 */ /* 0x000fe4000f8e00ff */
[----:B------:R-:W-:Y:S02]  /*06e0*/  IMAD.U32 R25, RZ, RZ, UR11 ;  /* 0x0000000bff197e24 */ /* 0x000fe4000f8e00ff */
[----:B------:R-:W-:Y:S01]  /*06f0*/  IMAD.U32 R26, RZ, RZ, UR24 ;  /* 0x00000018ff1a7e24 */ /* 0x000fe2000f8e00ff */
[----:B------:R-:W4:Y:S01]  /*0700*/  LDG.E.64 R8, desc[UR16][R22.64+0x8] ;  /* 0x0000081016087981 */ /* 0x000f22000c1e1b00 */
[----:B------:R-:W-:-:S03]  /*0710*/  IMAD.U32 R27, RZ, RZ, UR25 ;  /* 0x00000019ff1b7e24 */ /* 0x000fc6000f8e00ff */
[----:B------:R-:W3:Y:S04]  /*0720*/  LDG.E.64 R20, desc[UR16][R24.64+0x10] ;  /* 0x0000101018147981 */ /* 0x000ee8000c1e1b00 */
[----:B------:R-:W3:Y:S01]  /*0730*/  LDG.E.64 R4, desc[UR16][R26.64+0x10] ;  /* 0x000010101a047981 */ /* 0x000ee2000c1e1b00 */
[----:B------:R-:W-:Y:S01]  /*0740*/  UMOV UR7, 0x40000000 ;  /* 0x4000000000077882 */ /* 0x000fe20000000000 */
[----:B--2---:R-:W-:-:S06]  /*0750*/  DADD R2, R12, -R10 ;  /* 0x000000000c027229 */ /* 0x004fcc000000080a */
[----:B------:R-:W0:Y:S01]  /*0760*/  F2I.F64.TRUNC R0, R2 ;  /* 0x0000000200007311 */ /* 0x000e22000030d100 */
[----:B----45:R-:W-:-:S07]  /*0770*/  DADD R8, -R8, R6 ;  /* 0x0000000008087229 */ /* 0x030fce0000000106 */
[----:B------:R-:W-:Y:S01]  /*0780*/  F2I.F64.TRUNC R28, R8 ;  /* 0x00000008001c7311 */ /* 0x000fe2000030d100 */
[----:B---3--:R-:W-:-:S07]  /*0790*/  DADD R20, R20, -R4 ;  /* 0x0000000014147229 */ /* 0x008fce0000000804 */
[----:B0-----:R0:W1:Y:S08]  /*07a0*/  I2F.F64 R22, R0 ;  /* 0x0000000000167312 */ /* 0x0010700000201c00 */
[----:B------:R-:W2:Y:S01]  /*07b0*/  F2I.F64.TRUNC R29, R20 ;  /* 0x00000014001d7311 */ /* 0x000ea2000030d100 */
[----:B0-----:R-:W-:Y:S01]  /*07c0*/  MOV R0, 0x860 ;  /* 0x0000086000007802 */ /* 0x001fe20000000f00 */
[----:B-1----:R-:W-:-:S06]  /*07d0*/  DADD R22, R2, -R22 ;  /* 0x0000000002167229 */ /* 0x002fcc0000000816 */
[----:B------:R-:W0:Y:S02]  /*07e0*/  I2F.F64 R4, R28 ;  /* 0x0000001c00047312 */ /* 0x000e240000201c00 */
[----:B------:R-:W-:-:S06]  /*07f0*/  DADD R24, -RZ, |R22| ;  /* 0x00000000ff187229 */ /* 0x000fcc0000000516 */
[----:B--2---:R-:W1:Y:S01]  /*0800*/  I2F.F64 R6, R29 ;  /* 0x0000001d00067312 */ /* 0x004e620000201c00 */
[----:B0-----:R-:W-:Y:S02]  /*0810*/  DADD R4, R8, -R4 ;  /* 0x0000000008047229 */ /* 0x001fe40000000804 */
[----:B-1----:R-:W-:Y:S01]  /*0820*/  DADD R2, R20, -R6 ;  /* 0x0000000014027229 */ /* 0x002fe20000000806 */
[----:B------:R-:W-:Y:S02]  /*0830*/  IMAD.MOV.U32 R6, RZ, RZ, R24 ;  /* 0x000000ffff067224 */ /* 0x000fe400078e0018 */
[----:B------:R-:W-:-:S08]  /*0840*/  IMAD.MOV.U32 R7, RZ, RZ, R25 ;  /* 0x000000ffff077224 */ /* 0x000fd000078e0019 */
[----:B------:R-:W-:Y:S05]  /*0850*/  CALL.REL.NOINC `($_Z17forceTwoParticlesiPiPdS0_S0_S0_S0_d$__internal_accurate_pow) ;  /* 0x0000001800f07944 */ /* 0x000fea0003c00000 */
[C---:B------:R-:W-:Y:S02]  /*0860*/  DADD R8, R22.reuse, 2 ;  /* 0x4000000016087429 */ /* 0x040fe40000000000 */
[----:B------:R-:W-:Y:S02]  /*0870*/  DADD R20, -RZ, |R4| ;  /* 0x00000000ff147229 */ /* 0x000fe40000000504 */
[C---:B------:R-:W-:Y:S02]  /*0880*/  DSETP.NEU.AND P1, PT, R22.reuse, RZ, PT ;  /* 0x000000ff1600722a */ /* 0x040fe40003f2d000 */
[----:B------:R-:W-:-:S04]  /*0890*/  DSETP.NEU.AND P0, PT, R22, 1, PT ;  /* 0x3ff000001600742a */ /* 0x000fc80003f0d000 */
[----:B------:R-:W-:Y:S02]  /*08a0*/  LOP3.LUT R8, R9, 0x7ff00000, RZ, 0xc0, !PT ;  /* 0x7ff0000009087812 */ /* 0x000fe400078ec0ff */
[----:B------:R-:W-:Y:S02]  /*08b0*/  FSEL R9, R6, RZ, P1 ;  /* 0x000000ff06097208 */ /* 0x000fe40000800000 */
[----:B------:R-:W-:Y:S02]  /*08c0*/  ISETP.NE.AND P2, PT, R8, 0x7ff00000, PT ;  /* 0x7ff000000800780c */ /* 0x000fe40003f45270 */
[----:B------:R-:W-:Y:S01]  /*08d0*/  FSEL R8, R7, RZ, P1 ;  /* 0x000000ff07087208 */ /* 0x000fe20000800000 */
[----:B------:R-:W-:Y:S01]  /*08e0*/  IMAD.MOV.U32 R7, RZ, RZ, R21 ;  /* 0x000000ffff077224 */ /* 0x000fe200078e0015 */
[----:B------:R-:W-:-:S09]  /*08f0*/  MOV R6, R20 ;  /* 0x0000001400067202 */ /* 0x000fd20000000f00 */
[----:B------:R-:W-:Y:S05]  /*0900*/  @P2 BRA `(.L_x_9) ;  /* 0x0000000000182947 */ /* 0x000fea0003800000 */
[----:B------:R-:W-:-:S14]  /*0910*/  DSETP.NAN.AND P1, PT, R22, R22, PT ;  /* 0x000000161600722a */ /* 0x000fdc0003f28000 */
[----:B------:R-:W-:Y:S01]  /*0920*/  @P1 DADD R8, R22, 2 ;  /* 0x4000000016081429 */ /* 0x000fe20000000000 */
[----:B------:R-:W-:Y:S10]  /*0930*/  @P1 BRA `(.L_x_9) ;  /* 0x00000000000c1947 */ /* 0x000ff40003800000 */
[----:B------:R-:W-:-:S14]  /*0940*/  DSETP.NEU.AND P1, PT, |R22|, +INF , PT ;  /* 0x7ff000001600742a */ /* 0x000fdc0003f2d200 */
[----:B------:R-:W-:Y:S02]  /*0950*/  @!P1 IMAD.MOV.U32 R8, RZ, RZ, 0x0 ;  /* 0x00000000ff089424 */ /* 0x000fe400078e00ff */
[----:B------:R-:W-:-:S07]  /*0960*/  @!P1 IMAD.MOV.U32 R9, RZ, RZ, 0x7ff00000 ;  /* 0x7ff00000ff099424 */ /* 0x000fce00078e00ff */
.L_x_9:
[----:B------:R-:W-:Y:S01]  /*0970*/  FSEL R22, R8, RZ, P0 ;  /* 0x000000ff08167208 */ /* 0x000fe20000000000 */
[----:B------:R-:W-:Y:S01]  /*0980*/  UMOV UR7, 0x40000000 ;  /* 0x4000000000077882 */ /* 0x000fe20000000000 */
[----:B------:R-:W-:Y:S02]  /*0990*/  FSEL R23, R9, 1.875, P0 ;  /* 0x3ff0000009177808 */ /* 0x000fe40000000000 */
[----:B------:R-:W-:-:S07]  /*09a0*/  MOV R0, 0x9c0 ;  /* 0x000009c000007802 */ /* 0x000fce0000000f00 */
[----:B------:R-:W-:Y:S05]  /*09b0*/  CALL.REL.NOINC `($_Z17forceTwoParticlesiPiPdS0_S0_S0_S0_d$__internal_accurate_pow) ;  /* 0x0000001800987944 */ /* 0x000fea0003c00000 */
[C---:B------:R-:W-:Y:S02]  /*09c0*/  DADD R8, R4.reuse, 2 ;  /* 0x4000000004087429 */ /* 0x040fe40000000000 */
[C---:B------:R-:W-:Y:S02]  /*09d0*/  DSETP.NEU.AND P1, PT, R4.reuse, RZ, PT ;  /* 0x000000ff0400722a */ /* 0x040fe40003f2d000 */
[----:B------:R-:W-:Y:S02]  /*09e0*/  DSETP.NEU.AND P0, PT, R4, 1, PT ;  /* 0x3ff000000400742a */ /* 0x000fe40003f0d000 */
[----:B------:R-:W-:-:S04]  /*09f0*/  DADD R20, -RZ, |R2| ;  /* 0x00000000ff147229 */ /* 0x000fc80000000502 */
[----:B------:R-:W-:Y:S02]  /*0a00*/  LOP3.LUT R8, R9, 0x7ff00000, RZ, 0xc0, !PT ;  /* 0x7ff0000009087812 */ /* 0x000fe400078ec0ff */
[----:B------:R-:W-:Y:S02]  /*0a10*/  FSEL R9, R6, RZ, P1 ;  /* 0x000000ff06097208 */ /* 0x000fe40000800000 */
[----:B------:R-:W-:Y:S02]  /*0a20*/  ISETP.NE.AND P2, PT, R8, 0x7ff00000, PT ;  /* 0x7ff000000800780c */ /* 0x000fe40003f45270 */
[----:B------:R-:W-:-:S11]  /*0a30*/  FSEL R8, R7, RZ, P1 ;  /* 0x000000ff07087208 */ /* 0x000fd60000800000 */
[----:B------:R-:W-:Y:S05]  /*0a40*/  @P2 BRA `(.L_x_10) ;  /* 0x0000000000182947 */ /* 0x000fea0003800000 */
[----:B------:R-:W-:-:S14]  /*0a50*/  DSETP.NAN.AND P1, PT, R4, R4, PT ;  /* 0x000000040400722a */ /* 0x000fdc0003f28000 */
[----:B------:R-:W-:Y:S01]  /*0a60*/  @P1 DADD R8, R4, 2 ;  /* 0x4000000004081429 */ /* 0x000fe20000000000 */
[----:B------:R-:W-:Y:S10]  /*0a70*/  @P1 BRA `(.L_x_10) ;  /* 0x00000000000c1947 */ /* 0x000ff40003800000 */
[----:B------:R-:W-:-:S14]  /*0a80*/  DSETP.NEU.AND P1, PT, |R4|, +INF , PT ;  /* 0x7ff000000400742a */ /* 0x000fdc0003f2d200 */
[----:B------:R-:W-:Y:S02]  /*0a90*/  @!P1 IMAD.MOV.U32 R8, RZ, RZ, 0x0 ;  /* 0x00000000ff089424 */ /* 0x000fe400078e00ff */
[----:B------:R-:W-:-:S07]  /*0aa0*/  @!P1 IMAD.MOV.U32 R9, RZ, RZ, 0x7ff00000 ;  /* 0x7ff00000ff099424 */ /* 0x000fce00078e00ff */
.L_x_10:
[----:B------:R-:W-:Y:S01]  /*0ab0*/  FSEL R4, R8, RZ, P0 ;  /* 0x000000ff08047208 */ /* 0x000fe20000000000 */
[----:B------:R-:W-:Y:S01]  /*0ac0*/  IMAD.MOV.U32 R7, RZ, RZ, R21 ;  /* 0x000000ffff077224 */ /* 0x000fe200078e0015 */
[----:B------:R-:W-:Y:S01]  /*0ad0*/  FSEL R5, R9, 1.875, P0 ;  /* 0x3ff0000009057808 */ /* 0x000fe20000000000 */
[----:B------:R-:W-:Y:S01]  /*0ae0*/  UMOV UR7, 0x40000000 ;  /* 0x4000000000077882 */ /* 0x000fe20000000000 */
[----:B------:R-:W-:Y:S02]  /*0af0*/  MOV R6, R20 ;  /* 0x0000001400067202 */ /* 0x000fe40000000f00 */
[----:B------:R-:W-:Y:S02]  /*0b00*/  MOV R0, 0xb30 ;  /* 0x00000b3000007802 */ /* 0x000fe40000000f00 */
[----:B------:R-:W-:-:S11]  /*0b10*/  DADD R22, R22, R4 ;  /* 0x0000000016167229 */ /* 0x000fd60000000004 */
[----:B------:R-:W-:Y:S05]  /*0b20*/  CALL.REL.NOINC `($_Z17forceTwoParticlesiPiPdS0_S0_S0_S0_d$__internal_accurate_pow) ;  /* 0x00000018003c7944 */ /* 0x000fea0003c00000 */
[C---:B------:R-:W-:Y:S02]  /*0b30*/  DADD R4, R2.reuse, 2 ;  /* 0x4000000002047429 */ /* 0x040fe40000000000 */
[C---:B------:R-:W-:Y:S02]  /*0b40*/  DSETP.NEU.AND P1, PT, R2.reuse, RZ, PT ;  /* 0x000000ff0200722a */ /* 0x040fe40003f2d000 */
[----:B------:R-:W-:-:S06]  /*0b50*/  DSETP.NEU.AND P0, PT, R2, 1, PT ;  /* 0x3ff000000200742a */ /* 0x000fcc0003f0d000 */
        /* <DEDUP_REMOVED lines=11> */
.L_x_11:
[----:B------:R-:W-:Y:S01]  /*0c10*/  FSEL R2, R4, RZ, P0 ;  /* 0x000000ff04027208 */ /* 0x000fe20000000000 */
[----:B------:R-:W-:Y:S01]  /*0c20*/  IMAD.MOV.U32 R6, RZ, RZ, 0x0 ;  /* 0x00000000ff067424 */ /* 0x000fe200078e00ff */
[----:B------:R-:W-:Y:S02]  /*0c30*/  FSEL R3, R5, 1.875, P0 ;  /* 0x3ff0000005037808 */ /* 0x000fe40000000000 */
[----:B------:R-:W-:-:S04]  /*0c40*/  MOV R7, 0x3fd80000 ;  /* 0x3fd8000000077802 */ /* 0x000fc80000000f00 */
[----:B------:R-:W-:-:S06]  /*0c50*/  DADD R22, R22, R2 ;  /* 0x0000000016167229 */ /* 0x000fcc0000000002 */
[----:B------:R-:W0:Y:S04]  /*0c60*/  MUFU.RSQ64H R3, R23 ;  /* 0x0000001700037308 */ /* 0x000e280000001c00 */
[----:B------:R-:W-:-:S05]  /*0c70*/  VIADD R2, R23, 0xfcb00000 ;  /* 0xfcb0000017027836 */ /* 0x000fca0000000000 */
[----:B------:R-:W-:Y:S01]  /*0c80*/  ISETP.GE.U32.AND P0, PT, R2, 0x7ca00000, PT ;  /* 0x7ca000000200780c */ /* 0x000fe20003f06070 */
[----:B0-----:R-:W-:-:S08]  /*0c90*/  DMUL R4, R2, R2 ;  /* 0x0000000202047228 */ /* 0x001fd00000000000 */
[----:B------:R-:W-:-:S08]  /*0ca0*/  DFMA R4, R22, -R4, 1 ;  /* 0x3ff000001604742b */ /* 0x000fd00000000804 */
[----:B------:R-:W-:Y:S02]  /*0cb0*/  DFMA R6, R4, R6, 0.5 ;  /* 0x3fe000000406742b */ /* 0x000fe40000000006 */
[----:B------:R-:W-:-:S08]  /*0cc0*/  DMUL R4, R2, R4 ;  /* 0x0000000402047228 */ /* 0x000fd00000000000 */
[----:B------:R-:W-:-:S08]  /*0cd0*/  DFMA R8, R6, R4, R2 ;  /* 0x000000040608722b */ /* 0x000fd00000000002 */
[----:B------:R-:W-:Y:S02]  /*0ce0*/  DMUL R20, R22, R8 ;  /* 0x0000000816147228 */ /* 0x000fe40000000000 */
[----:B------:R-:W-:Y:S02]  /*0cf0*/  VIADD R5, R9, 0xfff00000 ;  /* 0xfff0000009057836 */ /* 0x000fe40000000000 */
[----:B------:R-:W-:-:S04]  /*0d00*/  IMAD.MOV.U32 R4, RZ, RZ, R8 ;  /* 0x000000ffff047224 */ /* 0x000fc800078e0008 */
[----:B------:R-:W-:-:S08]  /*0d10*/  DFMA R24, R20, -R20, R22 ;  /* 0x800000141418722b */ /* 0x000fd00000000016 */
[----:B------:R-:W-:Y:S01]  /*0d20*/  DFMA R6, R24, R4, R20 ;  /* 0x000000041806722b */ /* 0x000fe20000000014 */
[----:B------:R-:W-:Y:S10]  /*0d30*/  @!P0 BRA `(.L_x_12) ;  /* 0x0000000000148947 */ /* 0x000ff40003800000 */
[----:B------:R-:W-:Y:S01]  /*0d40*/  IMAD.MOV.U32 R4, RZ, RZ, R8 ;  /* 0x000000ffff047224 */ /* 0x000fe200078e0008 */
[----:B------:R-:W-:Y:S01]  /*0d50*/  MOV R0, 0xd90 ;  /* 0x00000d9000007802 */ /* 0x000fe20000000f00 */
[----:B------:R-:W-:Y:S02]  /*0d60*/  IMAD.MOV.U32 R8, RZ, RZ, R24 ;  /* 0x000000ffff087224 */ /* 0x000fe400078e0018 */
[----:B------:R-:W-:-:S07]  /*0d70*/  IMAD.MOV.U32 R6, RZ, RZ, R20 ;  /* 0x000000ffff067224 */ /* 0x000fce00078e0014 */
[----:B------:R-:W-:Y:S05]  /*0d80*/  CALL.REL.NOINC `($__internal_1_$__cuda_sm20_dsqrt_rn_f64_mediumpath_v1) ;  /* 0x0000001000fc7944 */ /* 0x000fea0003c00000 */
.L_x_12:
[----:B------:R-:W-:Y:S01]  /*0d90*/  MOV R22, R6 ;  /* 0x0000000600167202 */ /* 0x000fe20000000f00 */
[----:B------:R-:W-:Y:S01]  /*0da0*/  IMAD.MOV.U32 R23, RZ, RZ, R7 ;  /* 0x000000ffff177224 */ /* 0x000fe200078e0007 */
[----:B------:R-:W-:Y:S06]  /*0db0*/  BRA `(.L_x_13) ;  /* 0x0000000400907947 */ /* 0x000fec0003800000 */
.L_x_8:
[----:B------:R-:W-:Y:S02]  /*0dc0*/  IMAD.U32 R10, RZ, RZ, UR24 ;  /* 0x00000018ff0a7e24 */ /* 0x000fe4000f8e00ff */
[----:B------:R-:W-:-:S06]  /*0dd0*/  IMAD.U32 R11, RZ, RZ, UR25 ;  /* 0x00000019ff0b7e24 */ /* 0x000fcc000f8e00ff */
[----:B------:R-:W2:Y:S01]  /*0de0*/  LDG.E.64 R10, desc[UR16][R10.64] ;  /* 0x000000100a0a7981 */ /* 0x000ea2000c1e1b00 */
[----:B------:R-:W-:Y:S02]  /*0df0*/  IMAD.U32 R8, RZ, RZ, UR24 ;  /* 0x00000018ff087e24 */ /* 0x000fe4000f8e00ff */
[----:B------:R-:W-:-:S06]  /*0e00*/  IMAD.U32 R9, RZ, RZ, UR25 ;  /* 0x00000019ff097e24 */ /* 0x000fcc000f8e00ff */
[----:B------:R-:W4:Y:S01]  /*0e10*/  LDG.E.64 R8, desc[UR16][R8.64+0x8] ;  /* 0x0000081008087981 */ /* 0x000f22000c1e1b00 */
[----:B-----5:R-:W-:Y:S01]  /*0e20*/  DADD R4, R4, -R6 ;  /* 0x0000000004047229 */ /* 0x020fe20000000806 */
[----:B------:R-:W-:Y:S01]  /*0e30*/  MOV R0, 0xeb0 ;  /* 0x00000eb000007802 */ /* 0x000fe20000000f00 */
[----:B------:R-:W-:Y:S01]  /*0e40*/  UMOV UR7, 0x40000000 ;  /* 0x4000000000077882 */ /* 0x000fe20000000000 */
[----:B--2---:R-:W-:-:S08]  /*0e50*/  DADD R22, R12, -R10 ;  /* 0x000000000c167229 */ /* 0x004fd0000000080a */
[----:B------:R-:W-:Y:S02]  /*0e60*/  DADD R20, -RZ, |R22| ;  /* 0x00000000ff147229 */ /* 0x000fe40000000516 */
[----:B----4-:R-:W-:-:S08]  /*0e70*/  DADD R2, R2, -R8 ;  /* 0x0000000002027229 */ /* 0x010fd00000000808 */
[----:B------:R-:W-:Y:S01]  /*0e80*/  MOV R6, R20 ;  /* 0x0000001400067202 */ /* 0x000fe20000000f00 */
[----:B------:R-:W-:-:S07]  /*0e90*/  IMAD.MOV.U32 R7, RZ, RZ, R21 ;  /* 0x000000ffff077224 */ /* 0x000fce00078e0015 */
[----:B---3--:R-:W-:Y:S05]  /*0ea0*/  CALL.REL.NOINC `($_Z17forceTwoParticlesiPiPdS0_S0_S0_S0_d$__internal_accurate_pow) ;  /* 0x00000014005c7944 */ /* 0x008fea0003c00000 */
[C---:B------:R-:W-:Y:S02]  /*0eb0*/  DADD R8, R22.reuse, 2 ;  /* 0x4000000016087429 */ /* 0x040fe40000000000 */
[----:B------:R-:W-:Y:S02]  /*0ec0*/  DADD R20, -RZ, |R2| ;  /* 0x00000000ff147229 */ /* 0x000fe40000000502 */
[C---:B------:R-:W-:Y:S02]  /*0ed0*/  DSETP.NEU.AND P1, PT, R22.reuse, RZ, PT ;  /* 0x000000ff1600722a */ /* 0x040fe40003f2d000 */
[----:B------:R-:W-:-:S04]  /*0ee0*/  DSETP.NEU.AND P0, PT, R22, 1, PT ;  /* 0x3ff000001600742a */ /* 0x000fc80003f0d000 */
[----:B------:R-:W-:Y:S02]  /*0ef0*/  LOP3.LUT R8, R9, 0x7ff00000, RZ, 0xc0, !PT ;  /* 0x7ff0000009087812 */ /* 0x000fe400078ec0ff */
[----:B------:R-:W-:Y:S01]  /*0f00*/  FSEL R9, R6, RZ, P1 ;  /* 0x000000ff06097208 */ /* 0x000fe20000800000 */
[----:B------:R-:W-:Y:S01]  /*0f10*/  IMAD.MOV.U32 R6, RZ, RZ, R20 ;  /* 0x000000ffff067224 */ /* 0x000fe200078e0014 */
[----:B------:R-:W-:Y:S02]  /*0f20*/  ISETP.NE.AND P2, PT, R8, 0x7ff00000, PT ;  /* 0x7ff000000800780c */ /* 0x000fe40003f45270 */
[----:B------:R-:W-:Y:S01]  /*0f30*/  FSEL R8, R7, RZ, P1 ;  /* 0x000000ff07087208 */ /* 0x000fe20000800000 */
[----:B------:R-:W-:-:S10]  /*0f40*/  IMAD.MOV.U32 R7, RZ, RZ, R21 ;  /* 0x000000ffff077224 */ /* 0x000fd400078e0015 */
[----:B------:R-:W-:Y:S05]  /*0f50*/  @P2 BRA `(.L_x_14) ;  /* 0x0000000000182947 */ /* 0x000fea0003800000 */
[----:B------:R-:W-:-:S14]  /*0f60*/  DSETP.NAN.AND P1, PT, R22, R22, PT ;  /* 0x000000161600722a */ /* 0x000fdc0003f28000 */
[----:B------:R-:W-:Y:S01]  /*0f70*/  @P1 DADD R8, R22, 2 ;  /* 0x4000000016081429 */ /* 0x000fe20000000000 */
[----:B------:R-:W-:Y:S10]  /*0f80*/  @P1 BRA `(.L_x_14) ;  /* 0x00000000000c1947 */ /* 0x000ff40003800000 */
[----:B------:R-:W-:-:S14]  /*0f90*/  DSETP.NEU.AND P1, PT, |R22|, +INF , PT ;  /* 0x7ff000001600742a */ /* 0x000fdc0003f2d200 */
[----:B------:R-:W-:Y:S02]  /*0fa0*/  @!P1 IMAD.MOV.U32 R8, RZ, RZ, 0x0 ;  /* 0x00000000ff089424 */ /* 0x000fe400078e00ff */
[----:B------:R-:W-:-:S07]  /*0fb0*/  @!P1 IMAD.MOV.U32 R9, RZ, RZ, 0x7ff00000 ;  /* 0x7ff00000ff099424 */ /* 0x000fce00078e00ff */
.L_x_14:
        /* <DEDUP_REMOVED lines=18> */
[----:B------:R-:W-:Y:S01]  /*10e0*/  @!P1 MOV R8, 0x0 ;  /* 0x0000000000089802 */ /* 0x000fe20000000f00 */
[----:B------:R-:W-:-:S07]  /*10f0*/  @!P1 IMAD.MOV.U32 R9, RZ, RZ, 0x7ff00000 ;  /* 0x7ff00000ff099424 */ /* 0x000fce00078e00ff */
.L_x_15:
[----:B------:R-:W-:Y:S01]  /*1100*/  FSEL R2, R8, RZ, P0 ;  /* 0x000000ff08027208 */ /* 0x000fe20000000000 */
[----:B------:R-:W-:Y:S01]  /*1110*/  IMAD.MOV.U32 R6, RZ, RZ, R20 ;  /* 0x000000ffff067224 */ /* 0x000fe200078e0014 */
[----:B------:R-:W-:Y:S01]  /*1120*/  FSEL R3, R9, 1.875, P0 ;  /* 0x3ff0000009037808 */ /* 0x000fe20000000000 */
[----:B------:R-:W-:Y:S01]  /*1130*/  IMAD.MOV.U32 R7, RZ, RZ, R21 ;  /* 0x000000ffff077224 */ /* 0x000fe200078e0015 */
[----:B------:R-:W-:Y:S01]  /*1140*/  MOV R0, 0x1180 ;  /* 0x0000118000007802 */ /* 0x000fe20000000f00 */
[----:B------:R-:W-:-:S03]  /*1150*/  UMOV UR7, 0x40000000 ;  /* 0x4000000000077882 */ /* 0x000fc60000000000 */
        /* <DEDUP_REMOVED lines=16> */
.L_x_16:
[----:B------:R-:W-:Y:S01]  /*1260*/  FSEL R2, R2, RZ, P0 ;  /* 0x000000ff02027208 */ /* 0x000fe20000000000 */
[----:B------:R-:W-:Y:S01]  /*1270*/  IMAD.MOV.U32 R6, RZ, RZ, 0x0 ;  /* 0x00000000ff067424 */ /* 0x000fe200078e00ff */
[----:B------:R-:W-:Y:S01]  /*1280*/  FSEL R3, R3, 1.875, P0 ;  /* 0x3ff0000003037808 */ /* 0x000fe20000000000 */
[----:B------:R-:W-:-:S05]  /*1290*/  IMAD.MOV.U32 R7, RZ, RZ, 0x3fd80000 ;  /* 0x3fd80000ff077424 */ /* 0x000fca00078e00ff */
[----:B------:R-:W-:-:S06]  /*12a0*/  DADD R22, R22, R2 ;  /* 0x0000000016167229 */ /* 0x000fcc0000000002 */
[----:B------:R-:W0:Y:S04]  /*12b0*/  MUFU.RSQ64H R3, R23 ;  /* 0x0000001700037308 */ /* 0x000e280000001c00 */
[----:B------:R-:W-:-:S04]  /*12c0*/  IADD3 R2, PT, PT, R23, -0x3500000, RZ ;  /* 0xfcb0000017027810 */ /* 0x000fc80007ffe0ff */
[----:B------:R-:W-:Y:S02]  /*12d0*/  ISETP.GE.U32.AND P0, PT, R2, 0x7ca00000, PT ;  /* 0x7ca000000200780c */ /* 0x000fe40003f06070 */
        /* <DEDUP_REMOVED lines=12> */
[----:B------:R-:W-:Y:S01]  /*13a0*/  MOV R8, R24 ;  /* 0x0000001800087202 */ /* 0x000fe20000000f00 */
[----:B------:R-:W-:Y:S01]  /*13b0*/  IMAD.MOV.U32 R6, RZ, RZ, R20 ;  /* 0x000000ffff067224 */ /* 0x000fe200078e0014 */
[----:B------:R-:W-:-:S07]  /*13c0*/  MOV R0, 0x13e0 ;  /* 0x000013e000007802 */ /* 0x000fce0000000f00 */
[----:B------:R-:W-:Y:S05]  /*13d0*/  CALL.REL.NOINC `($__internal_1_$__cuda_sm20_dsqrt_rn_f64_mediumpath_v1) ;  /* 0x0000000c00687944 */ /* 0x000fea0003c00000 */
.L_x_17:
[----:B------:R-:W-:Y:S02]  /*13e0*/  IMAD.MOV.U32 R22, RZ, RZ, R6 ;  /* 0x000000ffff167224 */ /* 0x000fe400078e0006 */
[----:B------:R-:W-:-:S07]  /*13f0*/  IMAD.MOV.U32 R23, RZ, RZ, R7 ;  /* 0x000000ffff177224 */ /* 0x000fce00078e0007 */
.L_x_13:
[----:B------:R-:W-:Y:S01]  /*1400*/  DSETP.GTU.AND P0, PT, R22, UR20, PT ;  /* 0x0000001416007e2a */ /* 0x000fe2000bf0c000 */
[----:B------:R-:W-:-:S13]  /*1410*/  CS2R R2, SRZ ;  /* 0x0000000000027805 */ /* 0x000fda000001ff00 */
[----:B------:R-:W-:Y:S05]  /*1420*/  @P0 BRA `(.L_x_18) ;  /* 0x0000000400700947 */ /* 0x000fea0003800000 */
[----:B------:R-:W0:Y:S02]  /*1430*/  LDC.64 R4, c[0x0][0x3a8] ;  /* 0x0000ea00ff047b82 */ /* 0x000e240000000a00 */
[----:B0-----:R-:W5:Y:S01]  /*1440*/  LDG.E.64 R4, desc[UR16][R4.64] ;  /* 0x0000001004047981 */ /* 0x001f62000c1e1b00 */
[----:B------:R-:W-:Y:S01]  /*1450*/  DADD R6, -RZ, |R22| ;  /* 0x00000000ff067229 */ /* 0x000fe20000000516 */
[----:B------:R-:W-:Y:S01]  /*1460*/  MOV R0, 0x1490 ;  /* 0x0000149000007802 */ /* 0x000fe20000000f00 */
[----:B------:R-:W-:-:S09]  /*1470*/  UMOV UR7, 0x40000000 ;  /* 0x4000000000077882 */ /* 0x000fd20000000000 */
[----:B-----5:R-:W-:Y:S05]  /*1480*/  CALL.REL.NOINC `($_Z17forceTwoParticlesiPiPdS0_S0_S0_S0_d$__internal_accurate_pow) ;  /* 0x0000000c00e47944 */ /* 0x020fea0003c00000 */
        /* <DEDUP_REMOVED lines=14> */
.L_x_19:
[----:B------:R-:W-:Y:S02]  /*1570*/  FSEL R7, R3, 1.875, P0 ;  /* 0x3ff0000003077808 */ /* 0x000fe40000000000 */
[----:B------:R-:W-:Y:S02]  /*1580*/  FSEL R6, R2, RZ, P0 ;  /* 0x000000ff02067208 */ /* 0x000fe40000000000 */
[----:B------:R-:W0:Y:S01]  /*1590*/  MUFU.RCP64H R3, R7 ;  /* 0x0000000700037308 */ /* 0x000e220000001800 */
[----:B------:R-:W-:Y:S02]  /*15a0*/  MOV R2, 0x1 ;  /* 0x0000000100027802 */ /* 0x000fe40000000f00 */
[----:B------:R-:W-:-:S04]  /*15b0*/  FSETP.GEU.AND P1, PT, |R5|, 6.5827683646048100446e-37, PT ;  /* 0x036000000500780b */ /* 0x000fc80003f2e200 */
[----:B0-----:R-:W-:-:S08]  /*15c0*/  DFMA R8, -R6, R2, 1 ;  /* 0x3ff000000608742b */ /* 0x001fd00000000102 */
[----:B------:R-:W-:-:S08]  /*15d0*/  DFMA R8, R8, R8, R8 ;  /* 0x000000080808722b */ /* 0x000fd00000000008 */
[----:B------:R-:W-:-:S08]  /*15e0*/  DFMA R8, R2, R8, R2 ;  /* 0x000000080208722b */ /* 0x000fd00000000002 */
[----:B------:R-:W-:-:S08]  /*15f0*/  DFMA R2, -R6, R8, 1 ;  /* 0x3ff000000602742b */ /* 0x000fd00000000108 */
[----:B------:R-:W-:-:S08]  /*1600*/  DFMA R2, R8, R2, R8 ;  /* 0x000000020802722b */ /* 0x000fd00000000008 */
[----:B------:R-:W-:-:S08]  /*1610*/  DMUL R8, R4, R2 ;  /* 0x0000000204087228 */ /* 0x000fd00000000000 */
[----:B------:R-:W-:-:S08]  /*1620*/  DFMA R20, -R6, R8, R4 ;  /* 0x000000080614722b */ /* 0x000fd00000000104 */
[----:B------:R-:W-:-:S10]  /*1630*/  DFMA R2, R2, R20, R8 ;  /* 0x000000140202722b */ /* 0x000fd40000000008 */
[----:B------:R-:W-:-:S05]  /*1640*/  FFMA R0, RZ, R7, R3 ;  /* 0x00000007ff007223 */ /* 0x000fca0000000003 */
[----:B------:R-:W-:-:S13]  /*1650*/  FSETP.GT.AND P0, PT, |R0|, 1.469367938527859385e-39, PT ;  /* 0x001000000000780b */ /* 0x000fda0003f04200 */
[----:B------:R-:W-:Y:S05]  /*1660*/  @P0 BRA P1, `(.L_x_20) ;  /* 0x0000000000180947 */ /* 0x000fea0000800000 */
[----:B------:R-:W-:Y:S01]  /*1670*/  IMAD.MOV.U32 R8, RZ, RZ, R4 ;  /* 0x000000ffff087224 */ /* 0x000fe200078e0004 */
[----:B------:R-:W-:Y:S01]  /*1680*/  MOV R0, 0x16b0 ;  /* 0x000016b000007802 */ /* 0x000fe20000000f00 */
[----:B------:R-:W-:-:S07]  /*1690*/  IMAD.MOV.U32 R9, RZ, RZ, R5 ;  /* 0x000000ffff097224 */ /* 0x000fce00078e0005 */
[----:B------:R-:W-:Y:S05]  /*16a0*/  CALL.REL.NOINC `($__internal_0_$__cuda_sm20_div_rn_f64_full) ;  /* 0x00000004004c7944 */ /* 0x000fea0003c00000 */
[----:B------:R-:W-:Y:S02]  /*16b0*/  IMAD.MOV.U32 R2, RZ, RZ, R26 ;  /* 0x000000ffff027224 */ /* 0x000fe400078e001a */
[----:B------:R-:W-:-:S07]  /*16c0*/  IMAD.MOV.U32 R3, RZ, RZ, R27 ;  /* 0x000000ffff037224 */ /* 0x000fce00078e001b */
.L_x_20:
[----:B------:R-:W0:Y:S02]  /*16d0*/  LDC.64 R6, c[0x0][0x3b0] ;  /* 0x0000ec00ff067b82 */ /* 0x000e240000000a00 */
[----:B0-----:R-:W2:Y:S01]  /*16e0*/  LDG.E.64 R6, desc[UR16][R6.64] ;  /* 0x0000001006067981 */ /* 0x001ea2000c1e1b00 */
[----:B------:R-:W0:Y:S01]  /*16f0*/  MUFU.RCP64H R5, R23 ;  /* 0x0000001700057308 */ /* 0x000e220000001800 */
[----:B------:R-:W-:-:S06]  /*1700*/  IMAD.MOV.U32 R4, RZ, RZ, 0x1 ;  /* 0x00000001ff047424 */ /* 0x000fcc00078e00ff */
[----:B0-----:R-:W-:-:S08]  /*1710*/  DFMA R8, R4, -R22, 1 ;  /* 0x3ff000000408742b */ /* 0x001fd00000000816 */
[----:B------:R-:W-:-:S08]  /*1720*/  DFMA R8, R8, R8, R8 ;  /* 0x000000080808722b */ /* 0x000fd00000000008 */
[----:B------:R-:W-:-:S08]  /*1730*/  DFMA R8, R4, R8, R4 ;  /* 0x000000080408722b */ /* 0x000fd00000000004 */
[----:B------:R-:W-:-:S08]  /*1740*/  DFMA R4, R8, -R22, 1 ;  /* 0x3ff000000804742b */ /* 0x000fd00000000816 */
[----:B------:R-:W-:-:S08]  /*1750*/  DFMA R4, R8, R4, R8 ;  /* 0x000000040804722b */ /* 0x000fd00000000008 */
[----:B--2---:R-:W-:Y:S01]  /*1760*/  DMUL R8, R6, R4 ;  /* 0x0000000406087228 */ /* 0x004fe20000000000 */
[----:B------:R-:W-:-:S07]  /*1770*/  FSETP.GEU.AND P1, PT, |R7|, 6.5827683646048100446e-37, PT ;  /* 0x036000000700780b */ /* 0x000fce0003f2e200 */
[----:B------:R-:W-:-:S08]  /*1780*/  DFMA R20, R8, -R22, R6 ;  /* 0x800000160814722b */ /* 0x000fd00000000006 */
[----:B------:R-:W-:-:S10]  /*1790*/  DFMA R4, R4, R20, R8 ;  /* 0x000000140404722b */ /* 0x000fd40000000008 */
[----:B------:R-:W-:-:S05]  /*17a0*/  FFMA R0, RZ, R23, R5 ;  /* 0x00000017ff007223 */ /* 0x000fca0000000005 */
[----:B------:R-:W-:-:S13]  /*17b0*/  FSETP.GT.AND P0, PT, |R0|, 1.469367938527859385e-39, PT ;  /* 0x001000000000780b */ /* 0x000fda0003f04200 */
[----:B------:R-:W-:Y:S05]  /*17c0*/  @P0 BRA P1, `(.L_x_21) ;  /* 0x0000000000200947 */ /* 0x000fea0000800000 */
[----:B------:R-:W-:Y:S01]  /*17d0*/  MOV R8, R6 ;  /* 0x0000000600087202 */ /* 0x000fe20000000f00 */
[----:B------:R-:W-:Y:S01]  /*17e0*/  IMAD.MOV.U32 R9, RZ, RZ, R7 ;  /* 0x000000ffff097224 */ /* 0x000fe200078e0007 */
[----:B------:R-:W-:Y:S01]  /*17f0*/  MOV R0, 0x1830 ;  /* 0x0000183000007802 */ /* 0x000fe20000000f00 */
[----:B------:R-:W-:Y:S02]  /*1800*/  IMAD.MOV.U32 R6, RZ, RZ, R22 ;  /* 0x000000ffff067224 */ /* 0x000fe400078e0016 */
[----:B------:R-:W-:-:S07]  /*1810*/  IMAD.MOV.U32 R7, RZ, RZ, R23 ;  /* 0x000000ffff077224 */ /* 0x000fce00078e0017 */
[----:B------:R-:W-:Y:S05]  /*1820*/  CALL.REL.NOINC `($__internal_0_$__cuda_sm20_div_rn_f64_full) ;  /* 0x0000000000ec7944 */ /* 0x000fea0003c00000 */
[----:B------:R-:W-:Y:S02]  /*1830*/  IMAD.MOV.U32 R4, RZ, RZ, R26 ;  /* 0x000000ffff047224 */ /* 0x000fe400078e001a */
[----:B------:R-:W-:-:S07]  /*1840*/  IMAD.MOV.U32 R5, RZ, RZ, R27 ;  /* 0x000000ffff057224 */ /* 0x000fce00078e001b */
.L_x_21:
[----:B------:R-:W-:Y:S01]  /*1850*/  DADD R6, -RZ, |R4| ;  /* 0x00000000ff067229 */ /* 0x000fe20000000504 */
[----:B------:R-:W-:Y:S01]  /*1860*/  MOV R0, 0x1890 ;  /* 0x0000189000007802 */ /* 0x000fe20000000f00 */
[----:B------:R-:W-:-:S09]  /*1870*/  UMOV UR7, 0x40180000 ;  /* 0x4018000000077882 */ /* 0x000fd20000000000 */
[----:B------:R-:W-:Y:S05]  /*1880*/  CALL.REL.NOINC `($_Z17forceTwoParticlesiPiPdS0_S0_S0_S0_d$__internal_accurate_pow) ;  /* 0x0000000800e47944 */ /* 0x000fea0003c00000 */
[C---:B------:R-:W-:Y:S02]  /*1890*/  DADD R8, R4.reuse, 6 ;  /* 0x4018000004087429 */ /* 0x040fe40000000000 */
[C---:B------:R-:W-:Y:S02]  /*18a0*/  DSETP.NEU.AND P1, PT, R4.reuse, RZ, PT ;  /* 0x000000ff0400722a */ /* 0x040fe40003f2d000 */
[----:B------:R-:W-:-:S06]  /*18b0*/  DSETP.NEU.AND P0, PT, R4, 1, PT ;  /* 0x3ff000000400742a */ /* 0x000fcc0003f0d000 */
[----:B------:R-:W-:-:S04]  /*18c0*/  LOP3.LUT R8, R9, 0x7ff00000, RZ, 0xc0, !PT ;  /* 0x7ff0000009087812 */ /* 0x000fc800078ec0ff */
[----:B------:R-:W-:Y:S01]  /*18d0*/  ISETP.NE.AND P2, PT, R8, 0x7ff00000, PT ;  /* 0x7ff000000800780c */ /* 0x000fe20003f45270 */
[----:B------:R-:W-:Y:S01]  /*18e0*/  DMUL R8, R2, 24 ;  /* 0x4038000002087828 */ /* 0x000fe20000000000 */
[----:B------:R-:W-:Y:S02]  /*18f0*/  FSEL R2, R7, RZ, P1 ;  /* 0x000000ff07027208 */ /* 0x000fe40000800000 */
[----:B------:R-:W-:-:S09]  /*1900*/  FSEL R3, R6, RZ, P1 ;  /* 0x000000ff06037208 */ /* 0x000fd20000800000 */
[----:B------:R-:W-:Y:S05]  /*1910*/  @P2 BRA `(.L_x_22) ;  /* 0x0000000000182947 */ /* 0x000fea0003800000 */
[----:B------:R-:W-:-:S14]  /*1920*/  DSETP.NAN.AND P1, PT, R4, R4, PT ;  /* 0x000000040400722a */ /* 0x000fdc0003f28000 */
[----:B------:R-:W-:Y:S01]  /*1930*/  @P1 DADD R2, R4, 6 ;  /* 0x4018000004021429 */ /* 0x000fe20000000000 */
[----:B------:R-:W-:Y:S10]  /*1940*/  @P1 BRA `(.L_x_22) ;  /* 0x00000000000c1947 */ /* 0x000ff40003800000 */
[----:B------:R-:W-:-:S14]  /*1950*/  DSETP.NEU.AND P1, PT, |R4|, +INF , PT ;  /* 0x7ff000000400742a */ /* 0x000fdc0003f2d200 */
[----:B------:R-:W-:Y:S01]  /*1960*/  @!P1 MOV R2, 0x0 ;  /* 0x0000000000029802 */ /* 0x000fe20000000f00 */
[----:B------:R-:W-:-:S07]  /*1970*/  @!P1 IMAD.MOV.U32 R3, RZ, RZ, 0x7ff00000 ;  /* 0x7ff00000ff039424 */ /* 0x000fce00078e00ff */
.L_x_22:
[----:B------:R-:W-:Y:S01]  /*1980*/  FSEL R2, R2, RZ, P0 ;  /* 0x000000ff02027208 */ /* 0x000fe20000000000 */
[----:B------:R-:W-:Y:S01]  /*1990*/  IMAD.MOV.U32 R4, RZ, RZ, 0x0 ;  /* 0x00000000ff047424 */ /* 0x000fe200078e00ff */
[----:B------:R-:W-:Y:S01]  /*19a0*/  FSEL R3, R3, 1.875, P0 ;  /* 0x3ff0000003037808 */ /* 0x000fe20000000000 */
[----:B------:R-:W-:-:S05]  /*19b0*/  IMAD.MOV.U32 R5, RZ, RZ, 0x40000000 ;  /* 0x40000000ff057424 */ /* 0x000fca00078e00ff */
[C---:B------:R-:W-:Y:S02]  /*19c0*/  DMUL R8, R2.reuse, R8 ;  /* 0x0000000802087228 */ /* 0x040fe40000000000 */
[----:B------:R-:W-:-:S08]  /*19d0*/  DFMA R2, R2, R4, -1 ;  /* 0xbff000000202742b */ /* 0x000fd00000000004 */
[----:B------:R-:W-:-:S11]  /*19e0*/  DMUL R2, R8, R2 ;  /* 0x0000000208027228 */ /* 0x000fd60000000000 */
.L_x_18:
[----:B------:R-:W-:Y:S01]  /*19f0*/  DADD R10, R12, -R10 ;  /* 0x000000000c0a7229 */ /* 0x000fe2000000080a */
[----:B------:R-:W-:Y:S02]  /*1a00*/  IMAD.U32 R8, RZ, RZ, UR8 ;  /* 0x00000008ff087e24 */ /* 0x000fe4000f8e00ff */
[----:B------:R-:W-:Y:S02]  /*1a10*/  IMAD.U32 R9, RZ, RZ, UR9 ;  /* 0x00000009ff097e24 */ /* 0x000fe4000f8e00ff */
[----:B------:R-:W-:Y:S02]  /*1a20*/  IMAD.U32 R12, RZ, RZ, UR24 ;  /* 0x00000018ff0c7e24 */ /* 0x000fe4000f8e00ff */
[----:B------:R-:W-:Y:S01]  /*1a30*/  IMAD.U32 R13, RZ, RZ, UR25 ;  /* 0x00000019ff0d7e24 */ /* 0x000fe2000f8e00ff */
[----:B------:R-:W-:Y:S01]  /*1a40*/  DFMA R14, R10, R2, R14 ;  /* 0x000000020a0e722b */ /* 0x000fe2000000000e */
[----:B------:R-:W-:Y:S01]  /*1a50*/  MOV R10, UR10 ;  /* 0x0000000a000a7c02 */ /* 0x000fe20008000f00 */
[----:B------:R-:W-:-:S05]  /*1a60*/  IMAD.U32 R11, RZ, RZ, UR11 ;  /* 0x0000000bff0b7e24 */ /* 0x000fca000f8e00ff */
[----:B------:R1:W-:Y:S04]  /*1a70*/  STG.E.64 desc[UR16][R8.64], R14 ;  /* 0x0000000e08007986 */ /* 0x0003e8000c101b10 */
[----:B------:R-:W2:Y:S04]  /*1a80*/  LDG.E.64 R4, desc[UR16][R10.64+0x8] ;  /* 0x000008100a047981 */ /* 0x000ea8000c1e1b00 */
[----:B------:R-:W2:Y:S01]  /*1a90*/  LDG.E.64 R6, desc[UR16][R12.64+0x8] ;  /* 0x000008100c067981 */ /* 0x000ea2000c1e1b00 */
[----:B------:R-:W-:Y:S01]  /*1aa0*/  IMAD.U32 R20, RZ, RZ, UR8 ;  /* 0x00000008ff147e24 */ /* 0x000fe2000f8e00ff */
[----:B------:R-:W-:Y:S01]  /*1ab0*/  MOV R22, UR10 ;  /* 0x0000000a00167c02 */ /* 0x000fe20008000f00 */
[----:B------:R-:W-:-:S02]  /*1ac0*/  IMAD.U32 R21, RZ, RZ, UR9 ;  /* 0x00000009ff157e24 */ /* 0x000fc4000f8e00ff */
[----:B------:R-:W-:Y:S01]  /*1ad0*/  IMAD.U32 R23, RZ, RZ, UR11 ;  /* 0x0000000bff177e24 */ /* 0x000fe2000f8e00ff */
[----:B--2---:R-:W-:Y:S01]  /*1ae0*/  DADD R4, R4, -R6 ;  /* 0x0000000004047229 */ /* 0x004fe20000000806 */
[----:B------:R-:W-:Y:S02]  /*1af0*/  IMAD.U32 R6, RZ, RZ, UR24 ;  /* 0x00000018ff067e24 */ /* 0x000fe4000f8e00ff */
[----:B------:R-:W-:-:S05]  /*1b00*/  IMAD.U32 R7, RZ, RZ, UR25 ;  /* 0x00000019ff077e24 */ /* 0x000fca000f8e00ff */
[----:B------:R-:W-:-:S07]  /*1b10*/  DFMA R16, R4, R2, R16 ;  /* 0x000000020410722b */ /* 0x000fce0000000010 */
[----:B------:R1:W-:Y:S04]  /*1b20*/  STG.E.64 desc[UR16][R20.64+0x8], R16 ;  /* 0x0000081014007986 */ /* 0x0003e8000c101b10 */
[----:B------:R-:W2:Y:S04]  /*1b30*/  LDG.E.64 R4, desc[UR16][R22.64+0x10] ;  /* 0x0000101016047981 */ /* 0x000ea8000c1e1b00 */
[----:B------:R-:W2:Y:S02]  /*1b40*/  LDG.E.64 R6, desc[UR16][R6.64+0x10] ;  /* 0x0000101006067981 */ /* 0x000ea4000c1e1b00 */
[----:B--2---:R-:W-:-:S08]  /*1b50*/  DADD R4, R4, -R6 ;  /* 0x0000000004047229 */ /* 0x004fd00000000806 */
[----:B------:R-:W-:Y:S01]  /*1b60*/  DFMA R18, R4, R2, R18 ;  /* 0x000000020412722b */ /* 0x000fe20000000012 */
[----:B------:R-:W-:Y:S02]  /*1b70*/  IMAD.U32 R2, RZ, RZ, UR8 ;  /* 0x00000008ff027e24 */ /* 0x000fe4000f8e00ff */
[----:B------:R-:W-:-:S05]  /*1b80*/  IMAD.U32 R3, RZ, RZ, UR9 ;  /* 0x00000009ff037e24 */ /* 0x000fca000f8e00ff */
[----:B------:R1:W-:Y:S03]  /*1b90*/  STG.E.64 desc[UR16][R2.64+0x10], R18 ;  /* 0x0000101202007986 */ /* 0x0003e6000c101b10 */
.L_x_0:
[----:B------:R-:W-:Y:S02]  /*1ba0*/  UIADD3 UR14, UPT, UPT, UR14, 0x1, URZ ;  /* 0x000000010e0e7890 */ /* 0x000fe4000fffe0ff */
[----:B------:R-:W-:Y:S01]  /*1bb0*/  UIADD3 UR4, UPT, UPT, UR4, 0x3, URZ ;  /* 0x0000000304047890 */ /* 0x000fe2000fffe0ff */
[----:B------:R-:W-:Y:S11]  /*1bc0*/  BRA.U UP0, `(.L_x_23) ;  /* 0xffffffe500807547 */ /* 0x000ff6000b83ffff */
[----:B--23--:R-:W-:Y:S05]  /*1bd0*/  EXIT ;  /* 0x000000000000794d */ /* 0x00cfea0003800000 */
        .weak           $__internal_0_$__cuda_sm20_div_rn_f64_full
        .type           $__internal_0_$__cuda_sm20_div_rn_f64_full,@function
        .size           $__internal_0_$__cuda_sm20_div_rn_f64_full,($__internal_1_$__cuda_sm20_dsqrt_rn_f64_mediumpath_v1 - $__internal_0_$__cuda_sm20_div_rn_f64_full)
$__internal_0_$__cuda_sm20_div_rn_f64_full:
[C---:B------:R-:W-:Y:S01]  /*1be0*/  FSETP.GEU.AND P0, PT, |R7|.reuse, 1.469367938527859385e-39, PT ;  /* 0x001000000700780b */ /* 0x040fe20003f0e200 */
[----:B------:R-:W-:Y:S01]  /*1bf0*/  IMAD.MOV.U32 R24, RZ, RZ, 0x1 ;  /* 0x00000001ff187424 */ /* 0x000fe200078e00ff */
[C---:B------:R-:W-:Y:S01]  /*1c00*/  LOP3.LUT R4, R7.reuse, 0x800fffff, RZ, 0xc0, !PT ;  /* 0x800fffff07047812 */ /* 0x040fe200078ec0ff */
[----:B------:R-:W-:Y:S01]  /*1c10*/  IMAD.MOV.U32 R29, RZ, RZ, 0x1ca00000 ;  /* 0x1ca00000ff1d7424 */ /* 0x000fe200078e00ff */
[----:B------:R-:W-:Y:S02]  /*1c20*/  LOP3.LUT R31, R7, 0x7ff00000, RZ, 0xc0, !PT ;  /* 0x7ff00000071f7812 */ /* 0x000fe400078ec0ff */
[----:B------:R-:W-:Y:S02]  /*1c30*/  LOP3.LUT R5, R4, 0x3ff00000, RZ, 0xfc, !PT ;  /* 0x3ff0000004057812 */ /* 0x000fe400078efcff */
[----:B------:R-:W-:Y:S02]  /*1c40*/  MOV R4, R6 ;  /* 0x0000000600047202 */ /* 0x000fe40000000f00 */
[----:B------:R-:W-:-:S03]  /*1c50*/  LOP3.LUT R30, R9, 0x7ff00000, RZ, 0xc0, !PT ;  /* 0x7ff00000091e7812 */ /* 0x000fc600078ec0ff */
[----:B------:R-:W-:Y:S01]  /*1c60*/  @!P0 DMUL R4, R6, 8.98846567431157953865e+307 ;  /* 0x7fe0000006048828 */ /* 0x000fe20000000000 */
[----:B------:R-:W-:Y:S01]  /*1c70*/  ISETP.GE.U32.AND P1, PT, R30, R31, PT ;  /* 0x0000001f1e00720c */ /* 0x000fe20003f26070 */
[----:B------:R-:W-:-:S04]  /*1c80*/  IMAD.MOV.U32 R28, RZ, RZ, R30 ;  /* 0x000000ffff1c7224 */ /* 0x000fc800078e001e */
[----:B------:R-:W0:Y:S02]  /*1c90*/  MUFU.RCP64H R25, R5 ;  /* 0x0000000500197308 */ /* 0x000e240000001800 */
[----:B0-----:R-:W-:-:S08]  /*1ca0*/  DFMA R20, R24, -R4, 1 ;  /* 0x3ff000001814742b */ /* 0x001fd00000000804 */
[----:B------:R-:W-:-:S08]  /*1cb0*/  DFMA R20, R20, R20, R20 ;  /* 0x000000141414722b */ /* 0x000fd00000000014 */
[----:B------:R-:W-:Y:S01]  /*1cc0*/  DFMA R24, R24, R20, R24 ;  /* 0x000000141818722b */ /* 0x000fe20000000018 */
[----:B------:R-:W-:Y:S01]  /*1cd0*/  SEL R21, R29, 0x63400000, !P1 ;  /* 0x634000001d157807 */ /* 0x000fe20004800000 */
[----:B------:R-:W-:Y:S01]  /*1ce0*/  IMAD.MOV.U32 R20, RZ, RZ, R8 ;  /* 0x000000ffff147224 */ /* 0x000fe200078e0008 */
[----:B------:R-:W-:Y:S02]  /*1cf0*/  FSETP.GEU.AND P1, PT, |R9|, 1.469367938527859385e-39, PT ;  /* 0x001000000900780b */ /* 0x000fe40003f2e200 */
[----:B------:R-:W-:-:S03]  /*1d00*/  LOP3.LUT R21, R21, 0x800fffff, R9, 0xf8, !PT ;  /* 0x800fffff15157812 */ /* 0x000fc600078ef809 */
[----:B------:R-:W-:-:S08]  /*1d10*/  DFMA R26, R24, -R4, 1 ;  /* 0x3ff00000181a742b */ /* 0x000fd00000000804 */
[----:B------:R-:W-:Y:S01]  /*1d20*/  DFMA R24, R24, R26, R24 ;  /* 0x0000001a1818722b */ /* 0x000fe20000000018 */
[----:B------:R-:W-:Y:S10]  /*1d30*/  @P1 BRA `(.L_x_24) ;  /* 0x0000000000201947 */ /* 0x000ff40003800000 */
[----:B------:R-:W-:Y:S01]  /*1d40*/  LOP3.LUT R27, R7, 0x7ff00000, RZ, 0xc0, !PT ;  /* 0x7ff00000071b7812 */ /* 0x000fe200078ec0ff */
[----:B------:R-:W-:-:S03]  /*1d50*/  IMAD.MOV.U32 R26, RZ, RZ, RZ ;  /* 0x000000ffff1a7224 */ /* 0x000fc600078e00ff */
[----:B------:R-:W-:-:S04]  /*1d60*/  ISETP.GE.U32.AND P1, PT, R30, R27, PT ;  /* 0x0000001b1e00720c */ /* 0x000fc80003f26070 */
[----:B------:R-:W-:-:S04]  /*1d70*/  SEL R27, R29, 0x63400000, !P1 ;  /* 0x634000001d1b7807 */ /* 0x000fc80004800000 */
[----:B------:R-:W-:-:S04]  /*1d80*/  LOP3.LUT R27, R27, 0x80000000, R9, 0xf8, !PT ;  /* 0x800000001b1b7812 */ /* 0x000fc800078ef809 */
[----:B------:R-:W-:-:S06]  /*1d90*/  LOP3.LUT R27, R27, 0x100000, RZ, 0xfc, !PT ;  /* 0x001000001b1b7812 */ /* 0x000fcc00078efcff */
[----:B------:R-:W-:-:S10]  /*1da0*/  DFMA R20, R20, 2, -R26 ;  /* 0x400000001414782b */ /* 0x000fd4000000081a */
[----:B------:R-:W-:-:S07]  /*1db0*/  LOP3.LUT R28, R21, 0x7ff00000, RZ, 0xc0, !PT ;  /* 0x7ff00000151c7812 */ /* 0x000fce00078ec0ff */
.L_x_24:
[----:B------:R-:W-:Y:S01]  /*1dc0*/  IADD3 R34, PT, PT, R28, -0x1, RZ ;  /* 0xffffffff1c227810 */ /* 0x000fe20007ffe0ff */
[----:B------:R-:W-:Y:S01]  /*1dd0*/  DMUL R26, R24, R20 ;  /* 0x00000014181a7228 */ /* 0x000fe20000000000 */
[----:B------:R-:W-:Y:S02]  /*1de0*/  @!P0 LOP3.LUT R31, R5, 0x7ff00000, RZ, 0xc0, !PT ;  /* 0x7ff00000051f8812 */ /* 0x000fe400078ec0ff */
[----:B------:R-:W-:-:S03]  /*1df0*/  ISETP.GT.U32.AND P0, PT, R34, 0x7feffffe, PT ;  /* 0x7feffffe2200780c */ /* 0x000fc60003f04070 */
[----:B------:R-:W-:Y:S02]  /*1e00*/  VIADD R34, R31, 0xffffffff ;  /* 0xffffffff1f227836 */ /* 0x000fe40000000000 */
[----:B------:R-:W-:-:S03]  /*1e10*/  DFMA R32, R26, -R4, R20 ;  /* 0x800000041a20722b */ /* 0x000fc60000000014 */
[----:B------:R-:W-:-:S05]  /*1e20*/  ISETP.GT.U32.OR P0, PT, R34, 0x7feffffe, P0 ;  /* 0x7feffffe2200780c */ /* 0x000fca0000704470 */
[----:B------:R-:W-:-:S08]  /*1e30*/  DFMA R24, R24, R32, R26 ;  /* 0x000000201818722b */ /* 0x000fd0000000001a */
[----:B------:R-:W-:Y:S05]  /*1e40*/  @P0 BRA `(.L_x_25) ;  /* 0x00000000006c0947 */ /* 0x000fea0003800000 */
[----:B------:R-:W-:Y:S01]  /*1e50*/  LOP3.LUT R9, R7, 0x7ff00000, RZ, 0xc0, !PT ;  /* 0x7ff0000007097812 */ /* 0x000fe200078ec0ff */
[----:B------:R-:W-:-:S03]  /*1e60*/  IMAD.MOV.U32 R28, RZ, RZ, RZ ;  /* 0x000000ffff1c7224 */ /* 0x000fc600078e00ff */
[CC--:B------:R-:W-:Y:S02]  /*1e70*/  VIADDMNMX R8, R30.reuse, -R9.reuse, 0xb9600000, !PT ;  /* 0xb96000001e087446 */ /* 0x0c0fe40007800909 */
[----:B------:R-:W-:Y:S02]  /*1e80*/  ISETP.GE.U32.AND P0, PT, R30, R9, PT ;  /* 0x000000091e00720c */ /* 0x000fe40003f06070 */
[----:B------:R-:W-:Y:S02]  /*1e90*/  VIMNMX R8, PT, PT, R8, 0x46a00000, PT ;  /* 0x46a0000008087848 */ /* 0x000fe40003fe0100 */
[----:B------:R-:W-:-:S05]  /*1ea0*/  SEL R29, R29, 0x63400000, !P0 ;  /* 0x634000001d1d7807 */ /* 0x000fca0004000000 */
[----:B------:R-:W-:-:S04]  /*1eb0*/  IMAD.IADD R8, R8, 0x1, -R29 ;  /* 0x0000000108087824 */ /* 0x000fc800078e0a1d */
[----:B------:R-:W-:-:S06]  /*1ec0*/  VIADD R29, R8, 0x7fe00000 ;  /* 0x7fe00000081d7836 */ /* 0x000fcc0000000000 */
[----:B------:R-:W-:-:S10]  /*1ed0*/  DMUL R26, R24, R28 ;  /* 0x0000001c181a7228 */ /* 0x000fd40000000000 */
[----:B------:R-:W-:-:S13]  /*1ee0*/  FSETP.GTU.AND P0, PT, |R27|, 1.469367938527859385e-39, PT ;  /* 0x001000001b00780b */ /* 0x000fda0003f0c200 */
[----:B------:R-:W-:Y:S05]  /*1ef0*/  @P0 BRA `(.L_x_26) ;  /* 0x0000000000940947 */ /* 0x000fea0003800000 */
[----:B------:R-:W-:Y:S01]  /*1f00*/  DFMA R4, R24, -R4, R20 ;  /* 0x800000041804722b */ /* 0x000fe20000000014 */
[----:B------:R-:W-:-:S09]  /*1f10*/  IMAD.MOV.U32 R28, RZ, RZ, RZ ;  /* 0x000000ffff1c7224 */ /* 0x000fd200078e00ff */
[C---:B------:R-:W-:Y:S02]  /*1f20*/  FSETP.NEU.AND P0, PT, R5.reuse, RZ, PT ;  /* 0x000000ff0500720b */ /* 0x040fe40003f0d000 */
[----:B------:R-:W-:-:S04]  /*1f30*/  LOP3.LUT R7, R5, 0x80000000, R7, 0x48, !PT ;  /* 0x8000000005077812 */ /* 0x000fc800078e4807 */
[----:B------:R-:W-:-:S07]  /*1f40*/  LOP3.LUT R29, R7, R29, RZ, 0xfc, !PT ;  /* 0x0000001d071d7212 */ /* 0x000fce00078efcff */
[----:B------:R-:W-:Y:S05]  /*1f50*/  @!P0 BRA `(.L_x_26) ;  /* 0x00000000007c8947 */ /* 0x000fea0003800000 */
[----:B------:R-:W-:Y:S01]  /*1f60*/  IADD3 R5, PT, PT, -R8, RZ, RZ ;  /* 0x000000ff08057210 */ /* 0x000fe20007ffe1ff */
[----:B------:R-:W-:-:S06]  /*1f70*/  IMAD.MOV.U32 R4, RZ, RZ, RZ ;  /* 0x000000ffff047224 */ /* 0x000fcc00078e00ff */
[----:B------:R-:W-:Y:S02]  /*1f80*/  DFMA R4, R26, -R4, R24 ;  /* 0x800000041a04722b */ /* 0x000fe40000000018 */
[----:B------:R-:W-:-:S04]  /*1f90*/  DMUL.RP R24, R24, R28 ;  /* 0x0000001c18187228 */ /* 0x000fc80000008000 */
[----:B------:R-:W-:-:S04]  /*1fa0*/  IADD3 R4, PT, PT, -R8, -0x43300000, RZ ;  /* 0xbcd0000008047810 */ /* 0x000fc80007ffe1ff */
[----:B------:R-:W-:Y:S02]  /*1fb0*/  FSETP.NEU.AND P0, PT, |R5|, R4, PT ;  /* 0x000000040500720b */ /* 0x000fe40003f0d200 */
[----:B------:R-:W-:Y:S02]  /*1fc0*/  LOP3.LUT R7, R25, R7, RZ, 0x3c, !PT ;  /* 0x0000000719077212 */ /* 0x000fe400078e3cff */
[----:B------:R-:W-:Y:S02]  /*1fd0*/  FSEL R26, R24, R26, !P0 ;  /* 0x0000001a181a7208 */ /* 0x000fe40004000000 */
[----:B------:R-:W-:Y:S01]  /*1fe0*/  FSEL R27, R7, R27, !P0 ;  /* 0x0000001b071b7208 */ /* 0x000fe20004000000 */
[----:B------:R-:W-:Y:S06]  /*1ff0*/  BRA `(.L_x_26) ;  /* 0x0000000000547947 */ /* 0x000fec0003800000 */
.L_x_25:
[----:B------:R-:W-:-:S14]  /*2000*/  DSETP.NAN.AND P0, PT, R8, R8, PT ;  /* 0x000000080800722a */ /* 0x000fdc0003f08000 */
[----:B------:R-:W-:Y:S05]  /*2010*/  @P0 BRA `(.L_x_27) ;  /* 0x0000000000440947 */ /* 0x000fea0003800000 */
[----:B------:R-:W-:-:S14]  /*2020*/  DSETP.NAN.AND P0, PT, R6, R6, PT ;  /* 0x000000060600722a */ /* 0x000fdc0003f08000 */
[----:B------:R-:W-:Y:S05]  /*2030*/  @P0 BRA `(.L_x_28) ;  /* 0x0000000000300947 */ /* 0x000fea0003800000 */
[----:B------:R-:W-:Y:S01]  /*2040*/  ISETP.NE.AND P0, PT, R28, R31, PT ;  /* 0x0000001f1c00720c */ /* 0x000fe20003f05270 */
[----:B------:R-:W-:Y:S02]  /*2050*/  IMAD.MOV.U32 R26, RZ, RZ, 0x0 ;  /* 0x00000000ff1a7424 */ /* 0x000fe400078e00ff */
[----:B------:R-:W-:-:S10]  /*2060*/  IMAD.MOV.U32 R27, RZ, RZ, -0x80000 ;  /* 0xfff80000ff1b7424 */ /* 0x000fd400078e00ff */
[----:B------:R-:W-:Y:S05]  /*2070*/  @!P0 BRA `(.L_x_26) ;  /* 0x0000000000348947 */ /* 0x000fea0003800000 */
[----:B------:R-:W-:Y:S02]  /*2080*/  ISETP.NE.AND P0, PT, R28, 0x7ff00000, PT ;  /* 0x7ff000001c00780c */ /* 0x000fe40003f05270 */
[----:B------:R-:W-:Y:S02]  /*2090*/  LOP3.LUT R27, R9, 0x80000000, R7, 0x48, !PT ;  /* 0x80000000091b7812 */ /* 0x000fe400078e4807 */
[----:B------:R-:W-:-:S13]  /*20a0*/  ISETP.EQ.OR P0, PT, R31, RZ, !P0 ;  /* 0x000000ff1f00720c */ /* 0x000fda0004702670 */
[----:B------:R-:W-:Y:S01]  /*20b0*/  @P0 LOP3.LUT R4, R27, 0x7ff00000, RZ, 0xfc, !PT ;  /* 0x7ff000001b040812 */ /* 0x000fe200078efcff */
[----:B------:R-:W-:Y:S02]  /*20c0*/  @!P0 IMAD.MOV.U32 R26, RZ, RZ, RZ ;  /* 0x000000ffff1a8224 */ /* 0x000fe400078e00ff */
[----:B------:R-:W-:Y:S01]  /*20d0*/  @P0 IMAD.MOV.U32 R26, RZ, RZ, RZ ;  /* 0x000000ffff1a0224 */ /* 0x000fe200078e00ff */
[----:B------:R-:W-:Y:S01]  /*20e0*/  @P0 MOV R27, R4 ;  /* 0x00000004001b0202 */ /* 0x000fe20000000f00 */
[----:B------:R-:W-:Y:S06]  /*20f0*/  BRA `(.L_x_26) ;  /* 0x0000000000147947 */ /* 0x000fec0003800000 */
.L_x_28:
[----:B------:R-:W-:Y:S01]  /*2100*/  LOP3.LUT R27, R7, 0x80000, RZ, 0xfc, !PT ;  /* 0x00080000071b7812 */ /* 0x000fe200078efcff */
[----:B------:R-:W-:Y:S01]  /*2110*/  IMAD.MOV.U32 R26, RZ, RZ, R6 ;  /* 0x000000ffff1a7224 */ /* 0x000fe200078e0006 */
[----:B------:R-:W-:Y:S06]  /*2120*/  BRA `(.L_x_26) ;  /* 0x0000000000087947 */ /* 0x000fec0003800000 */
.L_x_27:
[----:B------:R-:W-:Y:S01]  /*2130*/  LOP3.LUT R27, R9, 0x80000, RZ, 0xfc, !PT ;  /* 0x00080000091b7812 */ /* 0x000fe200078efcff */
[----:B------:R-:W-:-:S07]  /*2140*/  IMAD.MOV.U32 R26, RZ, RZ, R8 ;  /* 0x000000ffff1a7224 */ /* 0x000fce00078e0008 */
.L_x_26:
[----:B------:R-:W-:Y:S02]  /*2150*/  IMAD.MOV.U32 R4, RZ, RZ, R0 ;  /* 0x000000ffff047224 */ /* 0x000fe400078e0000 */
[----:B------:R-:W-:-:S04]  /*2160*/  IMAD.MOV.U32 R5, RZ, RZ, 0x0 ;  /* 0x00000000ff057424 */ /* 0x000fc800078e00ff */
[----:B------:R-:W-:Y:S05]  /*2170*/  RET.REL.NODEC R4 `(_Z17forceTwoParticlesiPiPdS0_S0_S0_S0_d) ;  /* 0xffffffdc04a07950 */ /* 0x000fea0003c3ffff */
        .weak           $__internal_1_$__cuda_sm20_dsqrt_rn_f64_mediumpath_v1
        .type           $__internal_1_$__cuda_sm20_dsqrt_rn_f64_mediumpath_v1,@function
        .size           $__internal_1_$__cuda_sm20_dsqrt_rn_f64_mediumpath_v1,($_Z17forceTwoParticlesiPiPdS0_S0_S0_S0_d$__internal_accurate_pow - $__internal_1_$__cuda_sm20_dsqrt_rn_f64_mediumpath_v1)
$__internal_1_$__cuda_sm20_dsqrt_rn_f64_mediumpath_v1:
[----:B------:R-:W-:Y:S01]  /*2180*/  ISETP.GE.U32.AND P0, PT, R2, -0x3400000, PT ;  /* 0xfcc000000200780c */ /* 0x000fe20003f06070 */
[----:B------:R-:W-:Y:S01]  /*2190*/  IMAD.MOV.U32 R9, RZ, RZ, R25 ;  /* 0x000000ffff097224 */ /* 0x000fe200078e0019 */
[----:B------:R-:W-:-:S11]  /*21a0*/  MOV R7, R21 ;  /* 0x0000001500077202 */ /* 0x000fd60000000f00 */
[----:B------:R-:W-:Y:S05]  /*21b0*/  @!P0 BRA `(.L_x_29) ;  /* 0x0000000000208947 */ /* 0x000fea0003800000 */
[----:B------:R-:W-:-:S10]  /*21c0*/  DFMA.RM R2, R8, R4, R6 ;  /* 0x000000040802722b */ /* 0x000fd40000004006 */
[----:B------:R-:W-:-:S05]  /*21d0*/  IADD3 R4, P0, PT, R2, 0x1, RZ ;  /* 0x0000000102047810 */ /* 0x000fca0007f1e0ff */
[----:B------:R-:W-:-:S06]  /*21e0*/  IMAD.X R5, RZ, RZ, R3, P0 ;  /* 0x000000ffff057224 */ /* 0x000fcc00000e0603 */
[----:B------:R-:W-:-:S08]  /*21f0*/  DFMA.RP R22, -R2, R4, R22 ;  /* 0x000000040216722b */ /* 0x000fd00000008116 */
[----:B------:R-:W-:-:S06]  /*2200*/  DSETP.GT.AND P0, PT, R22, RZ, PT ;  /* 0x000000ff1600722a */ /* 0x000fcc0003f04000 */
[----:B------:R-:W-:Y:S02]  /*2210*/  FSEL R2, R4, R2, P0 ;  /* 0x0000000204027208 */ /* 0x000fe40000000000 */
[----:B------:R-:W-:Y:S01]  /*2220*/  FSEL R3, R5, R3, P0 ;  /* 0x0000000305037208 */ /* 0x000fe20000000000 */
[----:B------:R-:W-:Y:S06]  /*2230*/  BRA `(.L_x_30) ;  /* 0x0000000000647947 */ /* 0x000fec0003800000 */
.L_x_29:
[----:B------:R-:W-:-:S14]  /*2240*/  DSETP.NE.AND P0, PT, R22, RZ, PT ;  /* 0x000000ff1600722a */ /* 0x000fdc0003f05000 */
[----:B------:R-:W-:Y:S05]  /*2250*/  @!P0 BRA `(.L_x_31) ;  /* 0x0000000000588947 */ /* 0x000fea0003800000 */
[----:B------:R-:W-:-:S13]  /*2260*/  ISETP.GE.AND P0, PT, R23, RZ, PT ;  /* 0x000000ff1700720c */ /* 0x000fda0003f06270 */
[----:B------:R-:W-:Y:S02]  /*2270*/  @!P0 IMAD.MOV.U32 R2, RZ, RZ, 0x0 ;  /* 0x00000000ff028424 */ /* 0x000fe400078e00ff */
[----:B------:R-:W-:Y:S01]  /*2280*/  @!P0 IMAD.MOV.U32 R3, RZ, RZ, -0x80000 ;  /* 0xfff80000ff038424 */ /* 0x000fe200078e00ff */
[----:B------:R-:W-:Y:S06]  /*2290*/  @!P0 BRA `(.L_x_30) ;  /* 0x00000000004c8947 */ /* 0x000fec0003800000 */
[----:B------:R-:W-:-:S13]  /*22a0*/  ISETP.GT.AND P0, PT, R23, 0x7fefffff, PT ;  /* 0x7fefffff1700780c */ /* 0x000fda0003f04270 */
[----:B------:R-:W-:Y:S05]  /*22b0*/  @P0 BRA `(.L_x_31) ;  /* 0x0000000000400947 */ /* 0x000fea0003800000 */
[----:B------:R-:W-:Y:S01]  /*22c0*/  DMUL R22, R22, 8.11296384146066816958e+31 ;  /* 0x4690000016167828 */ /* 0x000fe20000000000 */
[----:B------:R-:W-:Y:S01]  /*22d0*/  IMAD.MOV.U32 R2, RZ, RZ, RZ ;  /* 0x000000ffff027224 */ /* 0x000fe200078e00ff */
[----:B------:R-:W-:Y:S01]  /*22e0*/  MOV R7, 0x3fd80000 ;  /* 0x3fd8000000077802 */ /* 0x000fe20000000f00 */
[----:B------:R-:W-:-:S03]  /*22f0*/  IMAD.MOV.U32 R6, RZ, RZ, 0x0 ;  /* 0x00000000ff067424 */ /* 0x000fc600078e00ff */
[----:B------:R-:W0:Y:S02]  /*2300*/  MUFU.RSQ64H R3, R23 ;  /* 0x0000001700037308 */ /* 0x000e240000001c00 */
[----:B0-----:R-:W-:-:S08]  /*2310*/  DMUL R4, R2, R2 ;  /* 0x0000000202047228 */ /* 0x001fd00000000000 */
[----:B------:R-:W-:-:S08]  /*2320*/  DFMA R4, R22, -R4, 1 ;  /* 0x3ff000001604742b */ /* 0x000fd00000000804 */
[----:B------:R-:W-:Y:S02]  /*2330*/  DFMA R6, R4, R6, 0.5 ;  /* 0x3fe000000406742b */ /* 0x000fe40000000006 */
[----:B------:R-:W-:-:S08]  /*2340*/  DMUL R4, R2, R4 ;  /* 0x0000000402047228 */ /* 0x000fd00000000000 */
[----:B------:R-:W-:-:S08]  /*2350*/  DFMA R4, R6, R4, R2 ;  /* 0x000000040604722b */ /* 0x000fd00000000002 */
[----:B------:R-:W-:Y:S02]  /*2360*/  DMUL R2, R22, R4 ;  /* 0x0000000416027228 */ /* 0x000fe40000000000 */
[----:B------:R-:W-:-:S06]  /*2370*/  VIADD R5, R5, 0xfff00000 ;  /* 0xfff0000005057836 */ /* 0x000fcc0000000000 */
[----:B------:R-:W-:-:S08]  /*2380*/  DFMA R6, R2, -R2, R22 ;  /* 0x800000020206722b */ /* 0x000fd00000000016 */
[----:B------:R-:W-:-:S10]  /*2390*/  DFMA R2, R4, R6, R2 ;  /* 0x000000060402722b */ /* 0x000fd40000000002 */
[----:B------:R-:W-:Y:S01]  /*23a0*/  VIADD R3, R3, 0xfcb00000 ;  /* 0xfcb0000003037836 */ /* 0x000fe20000000000 */
[----:B------:R-:W-:Y:S06]  /*23b0*/  BRA `(.L_x_30) ;  /* 0x0000000000047947 */ /* 0x000fec0003800000 */
.L_x_31:
[----:B------:R-:W-:-:S11]  /*23c0*/  DADD R2, R22, R22 ;  /* 0x0000000016027229 */ /* 0x000fd60000000016 */
.L_x_30:
[----:B------:R-:W-:Y:S02]  /*23d0*/  IMAD.MOV.U32 R6, RZ, RZ, R2 ;  /* 0x000000ffff067224 */ /* 0x000fe400078e0002 */
[----:B------:R-:W-:Y:S01]  /*23e0*/  IMAD.MOV.U32 R7, RZ, RZ, R3 ;  /* 0x000000ffff077224 */ /* 0x000fe200078e0003 */
[----:B------:R-:W-:Y:S01]  /*23f0*/  MOV R3, 0x0 ;  /* 0x0000000000037802 */ /* 0x000fe20000000f00 */
[----:B------:R-:W-:-:S04]  /*2400*/  IMAD.MOV.U32 R2, RZ, RZ, R0 ;  /* 0x000000ffff027224 */ /* 0x000fc800078e0000 */
[----:B------:R-:W-:Y:S05]  /*2410*/  RET.REL.NODEC R2 `(_Z17forceTwoParticlesiPiPdS0_S0_S0_S0_d) ;  /* 0xffffffd802f87950 */ /* 0x000fea0003c3ffff */
        .type           $_Z17forceTwoParticlesiPiPdS0_S0_S0_S0_d$__internal_accurate_pow,@function
        .size           $_Z17forceTwoParticlesiPiPdS0_S0_S0_S0_d$__internal_accurate_pow,(.L_x_67 - $_Z17forceTwoParticlesiPiPdS0_S0_S0_S0_d$__internal_accurate_pow)
$_Z17forceTwoParticlesiPiPdS0_S0_S0_S0_d$__internal_accurate_pow:
[----:B------:R-:W-:Y:S01]  /*2420*/  ISETP.GT.U32.AND P0, PT, R7, 0xfffff, PT ;  /* 0x000fffff0700780c */ /* 0x000fe20003f04070 */
[----:B------:R-:W-:Y:S01]  /*2430*/  IMAD.MOV.U32 R8, RZ, RZ, R7 ;  /* 0x000000ffff087224 */ /* 0x000fe200078e0007 */
[----:B------:R-:W-:Y:S01]  /*2440*/  UMOV UR12, 0x7d2cafe2 ;  /* 0x7d2cafe2000c7882 */ /* 0x000fe20000000000 */
[----:B------:R-:W-:Y:S01]  /*2450*/  UMOV UR13, 0x3eb0f5ff ;  /* 0x3eb0f5ff000d7882 */ /* 0x000fe20000000000 */
[----:B------:R-:W-:Y:S01]  /*2460*/  UMOV UR22, 0xfefa39ef ;  /* 0xfefa39ef00167882 */ /* 0x000fe20000000000 */
[----:B------:R-:W-:-:S08]  /*2470*/  UMOV UR23, 0x3fe62e42 ;  /* 0x3fe62e4200177882 */ /* 0x000fd00000000000 */
[----:B------:R-:W-:Y:S01]  /*2480*/  @!P0 DMUL R20, R6, 1.80143985094819840000e+16 ;  /* 0x4350000006148828 */ /* 0x000fe20000000000 */
[----:B------:R-:W-:-:S09]  /*2490*/  SHF.R.U32.HI R7, RZ, 0x14, R7 ;  /* 0x00000014ff077819 */ /* 0x000fd20000011607 */
[----:B------:R-:W-:Y:S01]  /*24a0*/  @!P0 IMAD.MOV.U32 R8, RZ, RZ, R21 ;  /* 0x000000ffff088224 */ /* 0x000fe200078e0015 */
[----:B------:R-:W-:Y:S01]  /*24b0*/  @!P0 LEA.HI R7, R21, 0xffffffca, RZ, 0xc ;  /* 0xffffffca15078811 */ /* 0x000fe200078f60ff */
[----:B------:R-:W-:-:S03]  /*24c0*/  @!P0 IMAD.MOV.U32 R6, RZ, RZ, R20 ;  /* 0x000000ffff068224 */ /* 0x000fc600078e0014 */
[----:B------:R-:W-:Y:S01]  /*24d0*/  LOP3.LUT R8, R8, 0x800fffff, RZ, 0xc0, !PT ;  /* 0x800fffff08087812 */ /* 0x000fe200078ec0ff */
[----:B------:R-:W-:-:S03]  /*24e0*/  IMAD.MOV.U32 R26, RZ, RZ, R6 ;  /* 0x000000ffff1a7224 */ /* 0x000fc600078e0006 */
[----:B------:R-:W-:Y:S01]  /*24f0*/  LOP3.LUT R9, R8, 0x3ff00000, RZ, 0xfc, !PT ;  /* 0x3ff0000008097812 */ /* 0x000fe200078efcff */
[----:B------:R-:W-:-:S03]  /*2500*/  IMAD.MOV.U32 R8, RZ, RZ, RZ ;  /* 0x000000ffff087224 */ /* 0x000fc600078e00ff */
[----:B------:R-:W-:Y:S01]  /*2510*/  ISETP.GE.U32.AND P1, PT, R9, 0x3ff6a09f, PT ;  /* 0x3ff6a09f0900780c */ /* 0x000fe20003f26070 */
[----:B------:R-:W-:-:S12]  /*2520*/  IMAD.MOV.U32 R27, RZ, RZ, R9 ;  /* 0x000000ffff1b7224 */ /* 0x000fd800078e0009 */
[----:B------:R-:W-:-:S05]  /*2530*/  @P1 IADD3 R6, PT, PT, R27, -0x100000, RZ ;  /* 0xfff000001b061810 */ /* 0x000fca0007ffe0ff */
[----:B------:R-:W-:Y:S02]  /*2540*/  @P1 IMAD.MOV.U32 R27, RZ, RZ, R6 ;  /* 0x000000ffff1b1224 */ /* 0x000fe400078e0006 */
[C---:B------:R-:W-:Y:S02]  /*2550*/  VIADD R6, R7.reuse, 0xfffffc01 ;  /* 0xfffffc0107067836 */ /* 0x040fe40000000000 */
[----:B------:R-:W-:Y:S02]  /*2560*/  @P1 VIADD R6, R7, 0xfffffc02 ;  /* 0xfffffc0207061836 */ /* 0x000fe40000000000 */
[C---:B------:R-:W-:Y:S01]  /*2570*/  DADD R28, R26.reuse, 1 ;  /* 0x3ff000001a1c7429 */ /* 0x040fe20000000000 */
[----:B------:R-:W-:Y:S01]  /*2580*/  IMAD.MOV.U32 R7, RZ, RZ, 0x43300000 ;  /* 0x43300000ff077424 */ /* 0x000fe200078e00ff */
[----:B------:R-:W-:Y:S01]  /*2590*/  DADD R26, R26, -1 ;  /* 0xbff000001a1a7429 */ /* 0x000fe20000000000 */
[----:B------:R-:W-:-:S03]  /*25a0*/  LOP3.LUT R6, R6, 0x80000000, RZ, 0x3c, !PT ;  /* 0x8000000006067812 */ /* 0x000fc600078e3cff */
[----:B------:R-:W0:Y:S02]  /*25b0*/  MUFU.RCP64H R9, R29 ;  /* 0x0000001d00097308 */ /* 0x000e240000001800 */
[----:B0-----:R-:W-:-:S08]  /*25c0*/  DFMA R24, -R28, R8, 1 ;  /* 0x3ff000001c18742b */ /* 0x001fd00000000108 */
[----:B------:R-:W-:-:S08]  /*25d0*/  DFMA R24, R24, R24, R24 ;  /* 0x000000181818722b */ /* 0x000fd00000000018 */
[----:B------:R-:W-:Y:S01]  /*25e0*/  DFMA R24, R8, R24, R8 ;  /* 0x000000180818722b */ /* 0x000fe20000000008 */
[----:B------:R-:W-:Y:S02]  /*25f0*/  IMAD.MOV.U32 R8, RZ, RZ, 0x41ad3b5a ;  /* 0x41ad3b5aff087424 */ /* 0x000fe400078e00ff */
[----:B------:R-:W-:-:S05]  /*2600*/  IMAD.MOV.U32 R9, RZ, RZ, 0x3ed0f5d2 ;  /* 0x3ed0f5d2ff097424 */ /* 0x000fca00078e00ff */
[----:B------:R-:W-:-:S08]  /*2610*/  DMUL R30, R26, R24 ;  /* 0x000000181a1e7228 */ /* 0x000fd00000000000 */
[----:B------:R-:W-:-:S08]  /*2620*/  DFMA R30, R26, R24, R30 ;  /* 0x000000181a1e722b */ /* 0x000fd0000000001e */
[----:B------:R-:W-:-:S08]  /*2630*/  DMUL R34, R30, R30 ;  /* 0x0000001e1e227228 */ /* 0x000fd00000000000 */
[----:B------:R-:W-:Y:S01]  /*2640*/  DFMA R8, R34, UR12, R8 ;  /* 0x0000000c22087c2b */ /* 0x000fe20008000008 */
[----:B------:R-:W-:Y:S01]  /*2650*/  UMOV UR12, 0x75488a3f ;  /* 0x75488a3f000c7882 */ /* 0x000fe20000000000 */
[----:B------:R-:W-:-:S06]  /*2660*/  UMOV UR13, 0x3ef3b20a ;  /* 0x3ef3b20a000d7882 */ /* 0x000fcc0000000000 */
[----:B------:R-:W-:Y:S01]  /*2670*/  DFMA R32, R34, R8, UR12 ;  /* 0x0000000c22207e2b */ /* 0x000fe20008000008 */
[----:B------:R-:W-:Y:S01]  /*2680*/  UMOV UR12, 0xe4faecd5 ;  /* 0xe4faecd5000c7882 */ /* 0x000fe20000000000 */
[----:B------:R-:W-:Y:S01]  /*2690*/  UMOV UR13, 0x3f1745cd ;  /* 0x3f1745cd000d7882 */ /* 0x000fe20000000000 */
[----:B------:R-:W-:-:S05]  /*26a0*/  DADD R8, R26, -R30 ;  /* 0x000000001a087229 */ /* 0x000fca000000081e */
[----:B------:R-:W-:Y:S01]  /*26b0*/  DFMA R32, R34, R32, UR12 ;  /* 0x0000000c22207e2b */ /* 0x000fe20008000020 */
[----:B------:R-:W-:Y:S01]  /*26c0*/  UMOV UR12, 0x258a578b ;  /* 0x258a578b000c7882 */ /* 0x000fe20000000000 */
[----:B------:R-:W-:Y:S01]  /*26d0*/  UMOV UR13, 0x3f3c71c7 ;  /* 0x3f3c71c7000d7882 */ /* 0x000fe20000000000 */
[----:B------:R-:W-:-:S05]  /*26e0*/  DADD R8, R8, R8 ;  /* 0x0000000008087229 */ /* 0x000fca0000000008 */
[----:B------:R-:W-:Y:S01]  /*26f0*/  DFMA R32, R34, R32, UR12 ;  /* 0x0000000c22207e2b */ /* 0x000fe20008000020 */
[----:B------:R-:W-:Y:S01]  /*2700*/  UMOV UR12, 0x9242b910 ;  /* 0x9242b910000c7882 */ /* 0x000fe20000000000 */
[----:B------:R-:W-:Y:S01]  /*2710*/  UMOV UR13, 0x3f624924 ;  /* 0x3f624924000d7882 */ /* 0x000fe20000000000 */
[----:B------:R-:W-:-:S05]  /*2720*/  DFMA R8, R26, -R30, R8 ;  /* 0x8000001e1a08722b */ /* 0x000fca0000000008 */
[----:B------:R-:W-:Y:S01]  /*2730*/  DFMA R32, R34, R32, UR12 ;  /* 0x0000000c22207e2b */ /* 0x000fe20008000020 */
[----:B------:R-:W-:Y:S01]  /*2740*/  UMOV UR12, 0x99999dfb ;  /* 0x99999dfb000c7882 */ /* 0x000fe20000000000 */
[----:B------:R-:W-:Y:S01]  /*2750*/  UMOV UR13, 0x3f899999 ;  /* 0x3f899999000d7882 */ /* 0x000fe20000000000 */
[----:B------:R-:W-:Y:S02]  /*2760*/  DMUL R8, R24, R8 ;  /* 0x0000000818087228 */ /* 0x000fe40000000000 */
[----:B------:R-:W-:-:S03]  /*2770*/  DMUL R24, R30, R30 ;  /* 0x0000001e1e187228 */ /* 0x000fc60000000000 */
[----:B------:R-:W-:Y:S01]  /*2780*/  DFMA R32, R34, R32, UR12 ;  /* 0x0000000c22207e2b */ /* 0x000fe20008000020 */
[----:B------:R-:W-:Y:S01]  /*2790*/  UMOV UR12, 0x55555555 ;  /* 0x55555555000c7882 */ /* 0x000fe20000000000 */
[----:B------:R-:W-:-:S03]  /*27a0*/  UMOV UR13, 0x3fb55555 ;  /* 0x3fb55555000d7882 */ /* 0x000fc60000000000 */
[----:B------:R-:W-:-:S03]  /*27b0*/  DMUL R20, R30, R24 ;  /* 0x000000181e147228 */ /* 0x000fc60000000000 */
[----:B------:R-:W-:-:S08]  /*27c0*/  DFMA R28, R34, R32, UR12 ;  /* 0x0000000c221c7e2b */ /* 0x000fd00008000020 */
[----:B------:R-:W-:Y:S01]  /*27d0*/  DADD R26, -R28, UR12 ;  /* 0x0000000c1c1a7e29 */ /* 0x000fe20008000100 */
[----:B------:R-:W-:Y:S01]  /*27e0*/  UMOV UR12, 0xb9e7b0 ;  /* 0x00b9e7b0000c7882 */ /* 0x000fe20000000000 */
[----:B------:R-:W-:-:S06]  /*27f0*/  UMOV UR13, 0x3c46a4cb ;  /* 0x3c46a4cb000d7882 */ /* 0x000fcc0000000000 */
[----:B------:R-:W-:Y:S02]  /*2800*/  DFMA R26, R34, R32, R26 ;  /* 0x00000020221a722b */ /* 0x000fe4000000001a */
[----:B------:R-:W-:Y:S01]  /*2810*/  DFMA R32, R30, R30, -R24 ;  /* 0x0000001e1e20722b */ /* 0x000fe20000000818 */
[----:B------:R-:W-:Y:S01]  /*2820*/  VIADD R35, R9, 0x100000 ;  /* 0x0010000009237836 */ /* 0x000fe20000000000 */
[----:B------:R-:W-:-:S06]  /*2830*/  MOV R34, R8 ;  /* 0x0000000800227202 */ /* 0x000fcc0000000f00 */
[----:B------:R-:W-:Y:S02]  /*2840*/  DFMA R32, R30, R34, R32 ;  /* 0x000000221e20722b */ /* 0x000fe40000000020 */
[----:B------:R-:W-:Y:S01]  /*2850*/  DADD R34, R26, -UR12 ;  /* 0x8000000c1a227e29 */ /* 0x000fe20008000000 */
[----:B------:R-:W-:Y:S01]  /*2860*/  UMOV UR12, 0x80000000 ;  /* 0x80000000000c7882 */ /* 0x000fe20000000000 */
[----:B------:R-:W-:Y:S01]  /*2870*/  DFMA R26, R30, R24, -R20 ;  /* 0x000000181e1a722b */ /* 0x000fe20000000814 */
[----:B------:R-:W-:-:S07]  /*2880*/  UMOV UR13, 0x43300000 ;  /* 0x43300000000d7882 */ /* 0x000fce0000000000 */
[----:B------:R-:W-:Y:S02]  /*2890*/  DFMA R26, R8, R24, R26 ;  /* 0x00000018081a722b */ /* 0x000fe4000000001a */
[----:B------:R-:W-:-:S06]  /*28a0*/  DADD R24, R28, R34 ;  /* 0x000000001c187229 */ /* 0x000fcc0000000022 */
[----:B------:R-:W-:Y:S02]  /*28b0*/  DFMA R26, R30, R32, R26 ;  /* 0x000000201e1a722b */ /* 0x000fe4000000001a */
[----:B------:R-:W-:Y:S02]  /*28c0*/  DADD R32, R28, -R24 ;  /* 0x000000001c207229 */ /* 0x000fe40000000818 */
[----:B------:R-:W-:-:S06]  /*28d0*/  DMUL R28, R24, R20 ;  /* 0x00000014181c7228 */ /* 0x000fcc0000000000 */
[----:B------:R-:W-:Y:S02]  /*28e0*/  DADD R34, R34, R32 ;  /* 0x0000000022227229 */ /* 0x000fe40000000020 */
[----:B------:R-:W-:-:S08]  /*28f0*/  DFMA R32, R24, R20, -R28 ;  /* 0x000000141820722b */ /* 0x000fd0000000081c */
[----:B------:R-:W-:-:S08]  /*2900*/  DFMA R26, R24, R26, R32 ;  /* 0x0000001a181a722b */ /* 0x000fd00000000020 */
[----:B------:R-:W-:-:S08]  /*2910*/  DFMA R34, R34, R20, R26 ;  /* 0x000000142222722b */ /* 0x000fd0000000001a */
[----:B------:R-:W-:-:S08]  /*2920*/  DADD R24, R28, R34 ;  /* 0x000000001c187229 */ /* 0x000fd00000000022 */
[--C-:B------:R-:W-:Y:S02]  /*2930*/  DADD R20, R30, R24.reuse ;  /* 0x000000001e147229 */ /* 0x100fe40000000018 */
[----:B------:R-:W-:-:S06]  /*2940*/  DADD R28, R28, -R24 ;  /* 0x000000001c1c7229 */ /* 0x000fcc0000000818 */
[----:B------:R-:W-:Y:S02]  /*2950*/  DADD R30, R30, -R20 ;  /* 0x000000001e1e7229 */ /* 0x000fe40000000814 */
[----:B------:R-:W-:-:S06]  /*2960*/  DADD R28, R34, R28 ;  /* 0x00000000221c7229 */ /* 0x000fcc000000001c */
[----:B------:R-:W-:Y:S02]  /*2970*/  DADD R30, R24, R30 ;  /* 0x00000000181e7229 */ /* 0x000fe4000000001e */
[----:B------:R-:W-:Y:S01]  /*2980*/  DADD R24, R6, -UR12 ;  /* 0x8000000c06187e29 */ /* 0x000fe20008000000 */
[----:B------:R-:W-:Y:S01]  /*2990*/  UMOV UR12, 0xfefa39ef ;  /* 0xfefa39ef000c7882 */ /* 0x000fe20000000000 */
[----:B------:R-:W-:-:S04]  /*29a0*/  UMOV UR13, 0x3fe62e42 ;  /* 0x3fe62e42000d7882 */ /* 0x000fc80000000000 */
[----:B------:R-:W-:-:S08]  /*29b0*/  DADD R28, R28, R30 ;  /* 0x000000001c1c7229 */ /* 0x000fd0000000001e */
[----:B------:R-:W-:-:S08]  /*29c0*/  DADD R8, R8, R28 ;  /* 0x0000000008087229 */ /* 0x000fd0000000001c */
[----:B------:R-:W-:-:S08]  /*29d0*/  DADD R26, R20, R8 ;  /* 0x00000000141a7229 */ /* 0x000fd00000000008 */
[--C-:B------:R-:W-:Y:S01]  /*29e0*/  DFMA R6, R24, UR12, R26.reuse ;  /* 0x0000000c18067c2b */ /* 0x100fe2000800001a */
[----:B------:R-:W-:Y:S01]  /*29f0*/  UMOV UR12, 0x3b39803f ;  /* 0x3b39803f000c7882 */ /* 0x000fe20000000000 */
[----:B------:R-:W-:Y:S01]  /*2a00*/  DADD R28, R20, -R26 ;  /* 0x00000000141c7229 */ /* 0x000fe2000000081a */
[----:B------:R-:W-:-:S05]  /*2a10*/  UMOV UR13, 0x3c7abc9e ;  /* 0x3c7abc9e000d7882 */ /* 0x000fca0000000000 */
[----:B------:R-:W-:Y:S02]  /*2a20*/  DFMA R20, R24, -UR22, R6 ;  /* 0x8000001618147c2b */ /* 0x000fe40008000006 */
[----:B------:R-:W-:-:S06]  /*2a30*/  DADD R28, R8, R28 ;  /* 0x00000000081c7229 */ /* 0x000fcc000000001c */
[----:B------:R-:W-:-:S08]  /*2a40*/  DADD R20, -R26, R20 ;  /* 0x000000001a147229 */ /* 0x000fd00000000114 */
[----:B------:R-:W-:-:S08]  /*2a50*/  DADD R20, R28, -R20 ;  /* 0x000000001c147229 */ /* 0x000fd00000000814 */
[----:B------:R-:W-:Y:S01]  /*2a60*/  DFMA R24, R24, UR12, R20 ;  /* 0x0000000c18187c2b */ /* 0x000fe20008000014 */
[----:B------:R-:W-:Y:S02]  /*2a70*/  USHF.L.U32 UR13, UR7, 0x1, URZ ;  /* 0x00000001070d7899 */ /* 0x000fe400080006ff */
[----:B------:R-:W-:Y:S02]  /*2a80*/  ULOP3.LUT UR12, UR7, 0xff0fffff, URZ, 0xc0, !UPT ;  /* 0xff0fffff070c7892 */ /* 0x000fe4000f8ec0ff */
[----:B------:R-:W-:-:S03]  /*2a90*/  UISETP.GT.U32.AND UP1, UPT, UR13, -0x2000001, UPT ;  /* 0xfdffffff0d00788c */ /* 0x000fc6000bf24070 */
[----:B------:R-:W-:Y:S01]  /*2aa0*/  DADD R8, R6, R24 ;  /* 0x0000000006087229 */ /* 0x000fe20000000018 */
[----:B------:R-:W-:-:S03]  /*2ab0*/  USEL UR13, UR12, UR7, UP1 ;  /* 0x000000070c0d7287 */ /* 0x000fc60008800000 */
[----:B------:R-:W-:-:S04]  /*2ac0*/  UMOV UR12, UR6 ;  /* 0x00000006000c7c82 */ /* 0x000fc80008000000 */
[----:B------:R-:W-:Y:S02]  /*2ad0*/  DADD R6, R6, -R8 ;  /* 0x0000000006067229 */ /* 0x000fe40000000808 */
[----:B------:R-:W-:-:S06]  /*2ae0*/  DMUL R26, R8, UR12 ;  /* 0x0000000c081a7c28 */ /* 0x000fcc0008000000 */
[----:B------:R-:W-:Y:S02]  /*2af0*/  DADD R6, R24, R6 ;  /* 0x0000000018067229 */ /* 0x000fe40000000006 */
[----:B------:R-:W-:Y:S01]  /*2b00*/  DFMA R20, R8, UR12, -R26 ;  /* 0x0000000c08147c2b */ /* 0x000fe2000800081a */
[----:B------:R-:W-:Y:S02]  /*2b10*/  IMAD.MOV.U32 R24, RZ, RZ, 0x652b82fe ;  /* 0x652b82feff187424 */ /* 0x000fe400078e00ff */
[----:B------:R-:W-:-:S05]  /*2b20*/  IMAD.MOV.U32 R25, RZ, RZ, 0x3ff71547 ;  /* 0x3ff71547ff197424 */ /* 0x000fca00078e00ff */
[----:B------:R-:W-:Y:S01]  /*2b30*/  DFMA R20, R6, UR12, R20 ;  /* 0x0000000c06147c2b */ /* 0x000fe20008000014 */
[----:B------:R-:W-:Y:S01]  /*2b40*/  UMOV UR12, 0x3b39803f ;  /* 0x3b39803f000c7882 */ /* 0x000fe20000000000 */
[----:B------:R-:W-:-:S06]  /*2b50*/  UMOV UR13, 0x3c7abc9e ;  /* 0x3c7abc9e000d7882 */ /* 0x000fcc0000000000 */
[----:B------:R-:W-:-:S08]  /*2b60*/  DADD R6, R26, R20 ;  /* 0x000000001a067229 */ /* 0x000fd00000000014 */
[----:B------:R-:W-:Y:S02]  /*2b70*/  DFMA R24, R6, R24, 6.75539944105574400000e+15 ;  /* 0x433800000618742b */ /* 0x000fe40000000018 */
[----:B------:R-:W-:Y:S01]  /*2b80*/  FSETP.GEU.AND P0, PT, |R7|, 4.1917929649353027344, PT ;  /* 0x4086232b0700780b */ /* 0x000fe20003f0e200 */
[----:B------:R-:W-:-:S05]  /*2b90*/  DADD R26, R26, -R6 ;  /* 0x000000001a1a7229 */ /* 0x000fca0000000806 */
[----:B------:R-:W-:-:S03]  /*2ba0*/  DADD R8, R24, -6.75539944105574400000e+15 ;  /* 0xc338000018087429 */ /* 0x000fc60000000000 */
[----:B------:R-:W-:-:S05]  /*2bb0*/  DADD R20, R20, R26 ;  /* 0x0000000014147229 */ /* 0x000fca000000001a */
[----:B------:R-:W-:-:S08]  /*2bc0*/  DFMA R28, R8, -UR22, R6 ;  /* 0x80000016081c7c2b */ /* 0x000fd00008000006 */
[----:B------:R-:W-:Y:S01]  /*2bd0*/  DFMA R28, R8, -UR12, R28 ;  /* 0x8000000c081c7c2b */ /* 0x000fe2000800001c */
[----:B------:R-:W-:Y:S01]  /*2be0*/  UMOV UR12, 0x69ce2bdf ;  /* 0x69ce2bdf000c7882 */ /* 0x000fe20000000000 */
[----:B------:R-:W-:Y:S01]  /*2bf0*/  MOV R8, 0xfca213ea ;  /* 0xfca213ea00087802 */ /* 0x000fe20000000f00 */
[----:B------:R-:W-:Y:S01]  /*2c00*/  IMAD.MOV.U32 R9, RZ, RZ, 0x3e928af3 ;  /* 0x3e928af3ff097424 */ /* 0x000fe200078e00ff */
[----:B------:R-:W-:-:S05]  /*2c10*/  UMOV UR13, 0x3e5ade15 ;  /* 0x3e5ade15000d7882 */ /* 0x000fca0000000000 */
[----:B------:R-:W-:Y:S01]  /*2c20*/  DFMA R8, R28, UR12, R8 ;  /* 0x0000000c1c087c2b */ /* 0x000fe20008000008 */
[----:B------:R-:W-:Y:S01]  /*2c30*/  UMOV UR12, 0x62401315 ;  /* 0x62401315000c7882 */ /* 0x000fe20000000000 */
[----:B------:R-:W-:-:S06]  /*2c40*/  UMOV UR13, 0x3ec71dee ;  /* 0x3ec71dee000d7882 */ /* 0x000fcc0000000000 */
[----:B------:R-:W-:Y:S01]  /*2c50*/  DFMA R8, R28, R8, UR12 ;  /* 0x0000000c1c087e2b */ /* 0x000fe20008000008 */
        /* <DEDUP_REMOVED lines=20> */
[----:B------:R-:W-:-:S08]  /*2da0*/  DFMA R8, R28, R8, UR12 ;  /* 0x0000000c1c087e2b */ /* 0x000fd00008000008 */
[----:B------:R-:W-:-:S08]  /*2db0*/  DFMA R8, R28, R8, 1 ;  /* 0x3ff000001c08742b */ /* 0x000fd00000000008 */
[----:B------:R-:W-:-:S10]  /*2dc0*/  DFMA R8, R28, R8, 1 ;  /* 0x3ff000001c08742b */ /* 0x000fd40000000008 */
[----:B------:R-:W-:Y:S02]  /*2dd0*/  IMAD R27, R24, 0x100000, R9 ;  /* 0x00100000181b7824 */ /* 0x000fe400078e0209 */
[----:B------:R-:W-:Y:S01]  /*2de0*/  IMAD.MOV.U32 R26, RZ, RZ, R8 ;  /* 0x000000ffff1a7224 */ /* 0x000fe200078e0008 */
[----:B------:R-:W-:Y:S06]  /*2df0*/  @!P0 BRA `(.L_x_32) ;  /* 0x0000000000348947 */ /* 0x000fec0003800000 */
[----:B------:R-:W-:Y:S01]  /*2e00*/  FSETP.GEU.AND P1, PT, |R7|, 4.2275390625, PT ;  /* 0x408748000700780b */ /* 0x000fe20003f2e200 */
[C---:B------:R-:W-:Y:S02]  /*2e10*/  DADD R26, R6.reuse, +INF ;  /* 0x7ff00000061a7429 */ /* 0x040fe40000000000 */
[----:B------:R-:W-:-:S08]  /*2e20*/  DSETP.GEU.AND P0, PT, R6, RZ, PT ;  /* 0x000000ff0600722a */ /* 0x000fd00003f0e000 */
[----:B------:R-:W-:Y:S02]  /*2e30*/  FSEL R26, R26, RZ, P0 ;  /* 0x000000ff1a1a7208 */ /* 0x000fe40000000000 */
[----:B------:R-:W-:Y:S01]  /*2e40*/  FSEL R27, R27, RZ, P0 ;  /* 0x000000ff1b1b7208 */ /* 0x000fe20000000000 */
[----:B------:R-:W-:Y:S06]  /*2e50*/  @P1 BRA `(.L_x_32) ;  /* 0x00000000001c1947 */ /* 0x000fec0003800000 */
[----:B------:R-:W-:Y:S01]  /*2e60*/  LEA.HI R6, R24, R24, RZ, 0x1 ;  /* 0x0000001818067211 */ /* 0x000fe200078f08ff */
[----:B------:R-:W-:-:S03]  /*2e70*/  IMAD.MOV.U32 R26, RZ, RZ, RZ ;  /* 0x000000ffff1a7224 */ /* 0x000fc600078e00ff */
[----:B------:R-:W-:-:S04]  /*2e80*/  SHF.R.S32.HI R6, RZ, 0x1, R6 ;  /* 0x00000001ff067819 */ /* 0x000fc80000011406 */
[----:B------:R-:W-:Y:S01]  /*2e90*/  LEA R9, R6, R9, 0x14 ;  /* 0x0000000906097211 */ /* 0x000fe200078ea0ff */
[----:B------:R-:W-:-:S05]  /*2ea0*/  IMAD.IADD R7, R24, 0x1, -R6 ;  /* 0x0000000118077824 */ /* 0x000fca00078e0a06 */
[----:B------:R-:W-:-:S06]  /*2eb0*/  LEA R27, R7, 0x3ff00000, 0x14 ;  /* 0x3ff00000071b7811 */ /* 0x000fcc00078ea0ff */
[----:B------:R-:W-:-:S11]  /*2ec0*/  DMUL R26, R8, R26 ;  /* 0x0000001a081a7228 */ /* 0x000fd60000000000 */
.L_x_32:
[----:B------:R-:W-:Y:S01]  /*2ed0*/  DFMA R20, R20, R26, R26 ;  /* 0x0000001a1414722b */ /* 0x000fe2000000001a */
[----:B------:R-:W-:Y:S01]  /*2ee0*/  IMAD.MOV.U32 R8, RZ, RZ, R0 ;  /* 0x000000ffff087224 */ /* 0x000fe200078e0000 */
[----:B------:R-:W-:Y:S01]  /*2ef0*/  DSETP.NEU.AND P0, PT, |R26|, +INF , PT ;  /* 0x7ff000001a00742a */ /* 0x000fe20003f0d200 */
[----:B------:R-:W-:-:S07]  /*2f00*/  IMAD.MOV.U32 R9, RZ, RZ, 0x0 ;  /* 0x00000000ff097424 */ /* 0x000fce00078e00ff */
[----:B------:R-:W-:Y:S02]  /*2f10*/  FSEL R7, R26, R20, !P0 ;  /* 0x000000141a077208 */ /* 0x000fe40004000000 */
[----:B------:R-:W-:Y:S01]  /*2f20*/  FSEL R6, R27, R21, !P0 ;  /* 0x000000151b067208 */ /* 0x000fe20004000000 */
[----:B------:R-:W-:Y:S06]  /*2f30*/  RET.REL.NODEC R8 `(_Z17forceTwoParticlesiPiPdS0_S0_S0_S0_d) ;  /* 0xffffffd008307950 */ /* 0x000fec0003c3ffff */
.L_x_33:
[----:B------:R-:W-:-:S00]  /*2f40*/  BRA `(.L_x_33) ;  /* 0xfffffffc00fc7947 */ /* 0x000fc0000383ffff */
[----:B------:R-:W-:-:S00]  /*2f50*/  NOP ;  /* 0x0000000000007918 */ /* 0x000fc00000000000 */
        /* <DEDUP_REMOVED lines=10> */
.L_x_67:


//--------------------- .text._Z11updateCellsPdPiS0_ddddd --------------------------
	.section	.text._Z11updateCellsPdPiS0_ddddd,"ax",@progbits
	.align	128
        .global         _Z11updateCellsPdPiS0_ddddd
        .type           _Z11updateCellsPdPiS0_ddddd,@function
        .size           _Z11updateCellsPdPiS0_ddddd,(.L_x_68 - _Z11updateCellsPdPiS0_ddddd)
        .other          _Z11updateCellsPdPiS0_ddddd,@"STO_CUDA_ENTRY STV_DEFAULT"
_Z11updateCellsPdPiS0_ddddd:
.text._Z11updateCellsPdPiS0_ddddd:
[----:B------:R-:W-:Y:S01]  /*0000*/  LDC R1, c[0x0][0x37c] ;  /* 0x0000df00ff017b82 */ /* 0x000fe20000000800 */
[----:B------:R-:W0:Y:S07]  /*0010*/  S2R R0, SR_CTAID.X ;  /* 0x0000000000007919 */ /* 0x000e2e0000002500 */
[----:B------:R-:W1:Y:S01]  /*0020*/  LDC.64 R6, c[0x0][0x380] ;  /* 0x0000e000ff067b82 */ /* 0x000e620000000a00 */
[----:B------:R-:W2:Y:S01]  /*0030*/  LDCU.64 UR4, c[0x0][0x358] ;  /* 0x00006b00ff0477ac */ /* 0x000ea20008000a00 */
[----:B------:R-:W3:Y:S06]  /*0040*/  LDCU UR6, c[0x0][0x39c] ;  /* 0x00007380ff0677ac */ /* 0x000eec0008000800 */
[----:B------:R-:W4:Y:S01]  /*0050*/  LDC.64 R10, c[0x0][0x398] ;  /* 0x0000e600ff0a7b82 */ /* 0x000f220000000a00 */
[----:B0-----:R-:W-:-:S04]  /*0060*/  IMAD R3, R0, 0x3, RZ ;  /* 0x0000000300037824 */ /* 0x001fc800078e02ff */
[----:B-1----:R-:W-:-:S05]  /*0070*/  IMAD.WIDE.U32 R6, R3, 0x8, R6 ;  /* 0x0000000803067825 */ /* 0x002fca00078e0006 */
[----:B--2---:R-:W2:Y:S01]  /*0080*/  LDG.E.64 R2, desc[UR4][R6.64] ;  /* 0x0000000406027981 */ /* 0x004ea2000c1e1b00 */
[----:B---3--:R-:W4:Y:S01]  /*0090*/  MUFU.RCP64H R5, UR6 ;  /* 0x0000000600057d08 */ /* 0x008f220008001800 */
[----:B------:R-:W-:-:S06]  /*00a0*/  IMAD.MOV.U32 R4, RZ, RZ, 0x1 ;  /* 0x00000001ff047424 */ /* 0x000fcc00078e00ff */
[----:B----4-:R-:W-:-:S08]  /*00b0*/  DFMA R8, R4, -R10, 1 ;  /* 0x3ff000000408742b */ /* 0x010fd0000000080a */
        /* <DEDUP_REMOVED lines=8> */
[----:B------:R-:W-:-:S05]  /*0140*/  FFMA R8, RZ, UR6, R5 ;  /* 0x00000006ff087c23 */ /* 0x000fca0008000005 */
[----:B------:R-:W-:-:S13]  /*0150*/  FSETP.GT.AND P0, PT, |R8|, 1.469367938527859385e-39, PT ;  /* 0x001000000800780b */ /* 0x000fda0003f04200 */
[----:B------:R-:W-:Y:S05]  /*0160*/  @P0 BRA P1, `(.L_x_34) ;  /* 0x0000000000180947 */ /* 0x000fea0000800000 */
[----:B------:R-:W0:Y:S01]  /*0170*/  LDC R15, c[0x0][0x398] ;  /* 0x0000e600ff0f7b82 */ /* 0x000e220000000800 */
[----:B------:R-:W-:Y:S01]  /*0180*/  IMAD.MOV.U32 R4, RZ, RZ, R2 ;  /* 0x000000ffff047224 */ /* 0x000fe200078e0002 */
[----:B------:R-:W-:Y:S01]  /*0190*/  MOV R14, 0x1d0 ;  /* 0x000001d0000e7802 */ /* 0x000fe20000000f00 */
[----:B------:R-:W-:-:S05]  /*01a0*/  IMAD.MOV.U32 R5, RZ, RZ, R3 ;  /* 0x000000ffff057224 */ /* 0x000fca00078e0003 */
[----:B------:R-:W1:Y:S02]  /*01b0*/  LDC R13, c[0x0][0x39c] ;  /* 0x0000e700ff0d7b82 */ /* 0x000e640000000800 */
[----:B01----:R-:W-:Y:S05]  /*01c0*/  CALL.REL.NOINC `($__internal_2_$__cuda_sm20_div_rn_f64_full) ;  /* 0x0000000400087944 */ /* 0x003fea0003c00000 */
.L_x_34:
[----:B------:R-:W2:Y:S01]  /*01d0*/  LDG.E.64 R8, desc[UR4][R6.64+0x8] ;  /* 0x0000080406087981 */ /* 0x000ea2000c1e1b00 */
[----:B------:R-:W0:Y:S01]  /*01e0*/  LDCU UR6, c[0x0][0x3a4] ;  /* 0x00007480ff0677ac */ /* 0x000e220008000800 */
[----:B------:R-:W1:Y:S01]  /*01f0*/  LDC.64 R12, c[0x0][0x3a0] ;  /* 0x0000e800ff0c7b82 */ /* 0x000e620000000a00 */
[----:B------:R-:W-:Y:S01]  /*0200*/  IMAD.MOV.U32 R2, RZ, RZ, 0x1 ;  /* 0x00000001ff027424 */ /* 0x000fe200078e00ff */
[----:B0-----:R-:W1:Y:S05]  /*0210*/  MUFU.RCP64H R3, UR6 ;  /* 0x0000000600037d08 */ /* 0x001e6a0008001800 */
[----:B-1----:R-:W-:-:S08]  /*0220*/  DFMA R10, R2, -R12, 1 ;  /* 0x3ff00000020a742b */ /* 0x002fd0000000080c */
[----:B------:R-:W-:-:S08]  /*0230*/  DFMA R10, R10, R10, R10 ;  /* 0x0000000a0a0a722b */ /* 0x000fd0000000000a */
[----:B------:R-:W-:-:S08]  /*0240*/  DFMA R10, R2, R10, R2 ;  /* 0x0000000a020a722b */ /* 0x000fd00000000002 */
[----:B------:R-:W-:-:S08]  /*0250*/  DFMA R2, R10, -R12, 1 ;  /* 0x3ff000000a02742b */ /* 0x000fd0000000080c */
[----:B------:R-:W-:-:S08]  /*0260*/  DFMA R2, R10, R2, R10 ;  /* 0x000000020a02722b */ /* 0x000fd0000000000a */
[----:B--2---:R-:W-:Y:S01]  /*0270*/  DMUL R10, R8, R2 ;  /* 0x00000002080a7228 */ /* 0x004fe20000000000 */
[----:B------:R-:W-:-:S07]  /*0280*/  FSETP.GEU.AND P1, PT, |R9|, 6.5827683646048100446e-37, PT ;  /* 0x036000000900780b */ /* 0x000fce0003f2e200 */
[----:B------:R-:W-:-:S08]  /*0290*/  DFMA R12, R10, -R12, R8 ;  /* 0x8000000c0a0c722b */ /* 0x000fd00000000008 */
[----:B------:R-:W-:Y:S02]  /*02a0*/  DFMA R2, R2, R12, R10 ;  /* 0x0000000c0202722b */ /* 0x000fe4000000000a */
[----:B------:R0:W1:Y:S08]  /*02b0*/  F2I.F64.TRUNC R12, R4 ;  /* 0x00000004000c7311 */ /* 0x000070000030d100 */
[----:B------:R-:W-:-:S05]  /*02c0*/  FFMA R10, RZ, UR6, R3 ;  /* 0x00000006ff0a7c23 */ /* 0x000fca0008000003 */
[----:B------:R-:W-:-:S13]  /*02d0*/  FSETP.GT.AND P0, PT, |R10|, 1.469367938527859385e-39, PT ;  /* 0x001000000a00780b */ /* 0x000fda0003f04200 */
[----:B01----:R-:W-:Y:S05]  /*02e0*/  @P0 BRA P1, `(.L_x_35) ;  /* 0x0000000000200947 */ /* 0x003fea0000800000 */
[----:B------:R-:W0:Y:S01]  /*02f0*/  LDC R15, c[0x0][0x3a0] ;  /* 0x0000e800ff0f7b82 */ /* 0x000e220000000800 */
[----:B------:R-:W-:Y:S01]  /*0300*/  IMAD.MOV.U32 R4, RZ, RZ, R8 ;  /* 0x000000ffff047224 */ /* 0x000fe200078e0008 */
[----:B------:R-:W-:Y:S01]  /*0310*/  MOV R14, 0x350 ;  /* 0x00000350000e7802 */ /* 0x000fe20000000f00 */
[----:B------:R-:W-:-:S05]  /*0320*/  IMAD.MOV.U32 R5, RZ, RZ, R9 ;  /* 0x000000ffff057224 */ /* 0x000fca00078e0009 */
[----:B------:R-:W1:Y:S02]  /*0330*/  LDC R13, c[0x0][0x3a4] ;  /* 0x0000e900ff0d7b82 */ /* 0x000e640000000800 */
[----:B01----:R-:W-:Y:S05]  /*0340*/  CALL.REL.NOINC `($__internal_2_$__cuda_sm20_div_rn_f64_full) ;  /* 0x0000000000a87944 */ /* 0x003fea0003c00000 */
[----:B------:R-:W-:Y:S02]  /*0350*/  IMAD.MOV.U32 R2, RZ, RZ, R4 ;  /* 0x000000ffff027224 */ /* 0x000fe400078e0004 */
[----:B------:R-:W-:-:S07]  /*0360*/  IMAD.MOV.U32 R3, RZ, RZ, R5 ;  /* 0x000000ffff037224 */ /* 0x000fce00078e0005 */
.L_x_35:
        /* <DEDUP_REMOVED lines=24> */
.L_x_36:
[----:B------:R0:W1:Y:S01]  /*04f0*/  F2I.F64.TRUNC R14, R4 ;  /* 0x00000004000e7311 */ /* 0x000062000030d100 */
[----:B------:R-:W2:Y:S01]  /*0500*/  LDCU.128 UR8, c[0x0][0x3b0] ;  /* 0x00007600ff0877ac */ /* 0x000ea20008000c00 */
[----:B------:R-:W3:Y:S06]  /*0510*/  LDC.64 R10, c[0x0][0x390] ;  /* 0x0000e400ff0a7b82 */ /* 0x000eec0000000a00 */
[----:B------:R-:W-:Y:S02]  /*0520*/  I2F.F64 R12, R12 ;  /* 0x0000000c000c7312 */ /* 0x000fe40000201c00 */
[----:B0-----:R-:W0:Y:S06]  /*0530*/  LDC.64 R4, c[0x0][0x388] ;  /* 0x0000e200ff047b82 */ /* 0x001e2c0000000a00 */
[----:B------:R-:W2:Y:S08]  /*0540*/  I2F.F64 R6, R6 ;  /* 0x0000000600067312 */ /* 0x000eb00000201c00 */
[----:B-1----:R-:W1:Y:S01]  /*0550*/  I2F.F64 R8, R14 ;  /* 0x0000000e00087312 */ /* 0x002e620000201c00 */
[----:B--2---:R-:W-:-:S02]  /*0560*/  DFMA R2, R6, UR8, R12 ;  /* 0x0000000806027c2b */ /* 0x004fc4000800000c */
[----:B-1----:R-:W-:-:S08]  /*0570*/  DMUL R8, R8, UR8 ;  /* 0x0000000808087c28 */ /* 0x002fd00008000000 */
[----:B------:R-:W-:-:S10]  /*0580*/  DFMA R2, R8, UR10, R2 ;  /* 0x0000000a08027c2b */ /* 0x000fd40008000002 */
[----:B------:R-:W3:Y:S02]  /*0590*/  F2I.F64.TRUNC R3, R2 ;  /* 0x0000000200037311 */ /* 0x000ee4000030d100 */
[----:B---3--:R-:W-:-:S06]  /*05a0*/  IMAD.WIDE R8, R3, 0x4, R10 ;  /* 0x0000000403087825 */ /* 0x008fcc00078e020a */
[----:B------:R-:W2:Y:S01]  /*05b0*/  ATOMG.E.EXCH.STRONG.GPU PT, R9, desc[UR4][R8.64], R0 ;  /* 0x80000000080979a8 */ /* 0x000ea2000c1ef104 */
[----:B0-----:R-:W-:-:S05]  /*05c0*/  IMAD.WIDE.U32 R4, R0, 0x4, R4 ;  /* 0x0000000400047825 */ /* 0x001fca00078e0004 */
[----:B--2---:R-:W-:Y:S01]  /*05d0*/  STG.E desc[UR4][R4.64], R9 ;  /* 0x0000000904007986 */ /* 0x004fe2000c101904 */
[----:B------:R-:W-:Y:S05]  /*05e0*/  EXIT ;  /* 0x000000000000794d */ /* 0x000fea0003800000 */
        .weak           $__internal_2_$__cuda_sm20_div_rn_f64_full
        .type           $__internal_2_$__cuda_sm20_div_rn_f64_full,@function
        .size           $__internal_2_$__cuda_sm20_div_rn_f64_full,(.L_x_68 - $__internal_2_$__cuda_sm20_div_rn_f64_full)
$__internal_2_$__cuda_sm20_div_rn_f64_full:
[C---:B------:R-:W-:Y:S01]  /*05f0*/  FSETP.GEU.AND P0, PT, |R13|.reuse, 1.469367938527859385e-39, PT ;  /* 0x001000000d00780b */ /* 0x040fe20003f0e200 */
[----:B------:R-:W-:Y:S01]  /*0600*/  IMAD.MOV.U32 R8, RZ, RZ, R15 ;  /* 0x000000ffff087224 */ /* 0x000fe200078e000f */
[C---:B------:R-:W-:Y:S01]  /*0610*/  LOP3.LUT R10, R13.reuse, 0x800fffff, RZ, 0xc0, !PT ;  /* 0x800fffff0d0a7812 */ /* 0x040fe200078ec0ff */
[----:B------:R-:W-:Y:S01]  /*0620*/  IMAD.MOV.U32 R9, RZ, RZ, R13 ;  /* 0x000000ffff097224 */ /* 0x000fe200078e000d */
[----:B------:R-:W-:Y:S01]  /*0630*/  LOP3.LUT R20, R13, 0x7ff00000, RZ, 0xc0, !PT ;  /* 0x7ff000000d147812 */ /* 0x000fe200078ec0ff */
[----:B------:R-:W-:Y:S01]  /*0640*/  IMAD.MOV.U32 R16, RZ, RZ, 0x1 ;  /* 0x00000001ff107424 */ /* 0x000fe200078e00ff */
[----:B------:R-:W-:Y:S01]  /*0650*/  LOP3.LUT R11, R10, 0x3ff00000, RZ, 0xfc, !PT ;  /* 0x3ff000000a0b7812 */ /* 0x000fe200078efcff */
[----:B------:R-:W-:Y:S01]  /*0660*/  IMAD.MOV.U32 R10, RZ, RZ, R15 ;  /* 0x000000ffff0a7224 */ /* 0x000fe200078e000f */
[----:B------:R-:W-:Y:S01]  /*0670*/  LOP3.LUT R15, R5, 0x7ff00000, RZ, 0xc0, !PT ;  /* 0x7ff00000050f7812 */ /* 0x000fe200078ec0ff */
[----:B------:R-:W-:-:S03]  /*0680*/  IMAD.MOV.U32 R13, RZ, RZ, 0x1ca00000 ;  /* 0x1ca00000ff0d7424 */ /* 0x000fc600078e00ff */
[----:B------:R-:W-:Y:S01]  /*0690*/  ISETP.GE.U32.AND P1, PT, R15, R20, PT ;  /* 0x000000140f00720c */ /* 0x000fe20003f26070 */
[----:B------:R-:W-:Y:S01]  /*06a0*/  @!P0 DMUL R10, R8, 8.98846567431157953865e+307 ;  /* 0x7fe00000080a8828 */ /* 0x000fe20000000000 */
[----:B------:R-:W-:-:S05]  /*06b0*/  IMAD.MOV.U32 R22, RZ, RZ, R15 ;  /* 0x000000ffff167224 */ /* 0x000fca00078e000f */
        /* <DEDUP_REMOVED lines=11> */
[----:B------:R-:W-:-:S04]  /*0770*/  LOP3.LUT R18, R9, 0x7ff00000, RZ, 0xc0, !PT ;  /* 0x7ff0000009127812 */ /* 0x000fc800078ec0ff */
[----:B------:R-:W-:Y:S01]  /*0780*/  ISETP.GE.U32.AND P1, PT, R15, R18, PT ;  /* 0x000000120f00720c */ /* 0x000fe20003f26070 */
[----:B------:R-:W-:-:S03]  /*0790*/  IMAD.MOV.U32 R18, RZ, RZ, RZ ;  /* 0x000000ffff127224 */ /* 0x000fc600078e00ff */
[----:B------:R-:W-:-:S04]  /*07a0*/  SEL R19, R13, 0x63400000, !P1 ;  /* 0x634000000d137807 */ /* 0x000fc80004800000 */
[----:B------:R-:W-:-:S04]  /*07b0*/  LOP3.LUT R19, R19, 0x80000000, R5, 0xf8, !PT ;  /* 0x8000000013137812 */ /* 0x000fc800078ef805 */
[----:B------:R-:W-:-:S06]  /*07c0*/  LOP3.LUT R19, R19, 0x100000, RZ, 0xfc, !PT ;  /* 0x0010000013137812 */ /* 0x000fcc00078efcff */
[----:B------:R-:W-:-:S10]  /*07d0*/  DFMA R2, R2, 2, -R18 ;  /* 0x400000000202782b */ /* 0x000fd40000000812 */
[----:B------:R-:W-:-:S07]  /*07e0*/  LOP3.LUT R22, R3, 0x7ff00000, RZ, 0xc0, !PT ;  /* 0x7ff0000003167812 */ /* 0x000fce00078ec0ff */
.L_x_37:
[----:B------:R-:W-:Y:S01]  /*07f0*/  IMAD.MOV.U32 R23, RZ, RZ, R20 ;  /* 0x000000ffff177224 */ /* 0x000fe200078e0014 */
[----:B------:R-:W-:Y:S01]  /*0800*/  @!P0 LOP3.LUT R23, R11, 0x7ff00000, RZ, 0xc0, !PT ;  /* 0x7ff000000b178812 */ /* 0x000fe200078ec0ff */
[----:B------:R-:W-:Y:S01]  /*0810*/  VIADD R24, R22, 0xffffffff ;  /* 0xffffffff16187836 */ /* 0x000fe20000000000 */
[----:B------:R-:W-:-:S03]  /*0820*/  DMUL R18, R16, R2 ;  /* 0x0000000210127228 */ /* 0x000fc60000000000 */
[----:B------:R-:W-:Y:S01]  /*0830*/  VIADD R25, R23, 0xffffffff ;  /* 0xffffffff17197836 */ /* 0x000fe20000000000 */
[----:B------:R-:W-:-:S04]  /*0840*/  ISETP.GT.U32.AND P0, PT, R24, 0x7feffffe, PT ;  /* 0x7feffffe1800780c */ /* 0x000fc80003f04070 */
[----:B------:R-:W-:Y:S01]  /*0850*/  ISETP.GT.U32.OR P0, PT, R25, 0x7feffffe, P0 ;  /* 0x7feffffe1900780c */ /* 0x000fe20000704470 */
[----:B------:R-:W-:-:S08]  /*0860*/  DFMA R20, R18, -R10, R2 ;  /* 0x8000000a1214722b */ /* 0x000fd00000000002 */
[----:B------:R-:W-:-:S04]  /*0870*/  DFMA R16, R16, R20, R18 ;  /* 0x000000141010722b */ /* 0x000fc80000000012 */
[----:B------:R-:W-:Y:S07]  /*0880*/  @P0 BRA `(.L_x_38) ;  /* 0x00000000006c0947 */ /* 0x000fee0003800000 */
        /* <DEDUP_REMOVED lines=17> */
[----:B------:R-:W-:Y:S02]  /*09a0*/  IMAD.MOV R3, RZ, RZ, -R4 ;  /* 0x000000ffff037224 */ /* 0x000fe400078e0a04 */
        /* <DEDUP_REMOVED lines=9> */
.L_x_38:
        /* <DEDUP_REMOVED lines=13> */
[----:B------:R-:W-:Y:S02]  /*0b10*/  @P0 IMAD.MOV.U32 R18, RZ, RZ, RZ ;  /* 0x000000ffff120224 */ /* 0x000fe400078e00ff */
[----:B------:R-:W-:Y:S01]  /*0b20*/  @P0 IMAD.MOV.U32 R19, RZ, RZ, R2 ;  /* 0x000000ffff130224 */ /* 0x000fe200078e0002 */
[----:B------:R-:W-:Y:S06]  /*0b30*/  BRA `(.L_x_39) ;  /* 0x0000000000147947 */ /* 0x000fec0003800000 */
.L_x_41:
[----:B------:R-:W-:Y:S01]  /*0b40*/  LOP3.LUT R19, R9, 0x80000, RZ, 0xfc, !PT ;  /* 0x0008000009137812 */ /* 0x000fe200078efcff */
[----:B------:R-:W-:Y:S01]  /*0b50*/  IMAD.MOV.U32 R18, RZ, RZ, R8 ;  /* 0x000000ffff127224 */ /* 0x000fe200078e0008 */
[----:B------:R-:W-:Y:S06]  /*0b60*/  BRA `(.L_x_39) ;  /* 0x0000000000087947 */ /* 0x000fec0003800000 */
.L_x_40:
[----:B------:R-:W-:Y:S01]  /*0b70*/  LOP3.LUT R19, R5, 0x80000, RZ, 0xfc, !PT ;  /* 0x0008000005137812 */ /* 0x000fe200078efcff */
[----:B------:R-:W-:-:S07]  /*0b80*/  IMAD.MOV.U32 R18, RZ, RZ, R4 ;  /* 0x000000ffff127224 */ /* 0x000fce00078e0004 */
.L_x_39:
[----:B------:R-:W-:Y:S02]  /*0b90*/  IMAD.MOV.U32 R15, RZ, RZ, 0x0 ;  /* 0x00000000ff0f7424 */ /* 0x000fe400078e00ff */
[----:B------:R-:W-:Y:S02]  /*0ba0*/  IMAD.MOV.U32 R4, RZ, RZ, R18 ;  /* 0x000000ffff047224 */ /* 0x000fe400078e0012 */
[----:B------:R-:W-:Y:S01]  /*0bb0*/  IMAD.MOV.U32 R5, RZ, RZ, R19 ;  /* 0x000000ffff057224 */ /* 0x000fe200078e0013 */
[----:B------:R-:W-:Y:S06]  /*0bc0*/  RET.REL.NODEC R14 `(_Z11updateCellsPdPiS0_ddddd) ;  /* 0xfffffff40e0c7950 */ /* 0x000fec0003c3ffff */
.L_x_42:
        /* <DEDUP_REMOVED lines=11> */
.L_x_68:


//--------------------- .text._Z9updatePosPddS_S_Piiii --------------------------
	.section	.text._Z9updatePosPddS_S_Piiii,"ax",@progbits
	.align	128
        .global         _Z9updatePosPddS_S_Piiii
        .type           _Z9updatePosPddS_S_Piiii,@function
        .size           _Z9updatePosPddS_S_Piiii,(.L_x_70 - _Z9updatePosPddS_S_Piiii)
        .other          _Z9updatePosPddS_S_Piiii,@"STO_CUDA_ENTRY STV_DEFAULT"
_Z9updatePosPddS_S_Piiii:
.text._Z9updatePosPddS_S_Piiii:
[----:B------:R-:W-:Y:S08]  /*0000*/  LDC R1, c[0x0][0x37c] ;  /* 0x0000df00ff017b82 */ /* 0x000ff00000000800 */
[----:B------:R-:W0:Y:S01]  /*0010*/  S2UR UR11, SR_CTAID.X ;  /* 0x00000000000b79c3 */ /* 0x000e220000002500 */
[----:B------:R-:W1:Y:S01]  /*0020*/  LDCU.128 UR4, c[0x0][0x390] ;  /* 0x00007200ff0477ac */ /* 0x000e620008000c00 */
[----:B------:R-:W2:Y:S01]  /*0030*/  LDCU.64 UR16, c[0x0][0x358] ;  /* 0x00006b00ff1077ac */ /* 0x000ea20008000a00 */
[----:B0-----:R-:W-:-:S04]  /*0040*/  UIMAD UR10, UR11, 0x3, URZ ;  /* 0x000000030b0a78a4 */ /* 0x001fc8000f8e02ff */
[----:B-1----:R-:W-:Y:S02]  /*0050*/  UIMAD.WIDE.U32 UR4, UR10, 0x8, UR4 ;  /* 0x000000080a0478a5 */ /* 0x002fe4000f8e0004 */
[----:B------:R-:W-:-:S04]  /*0060*/  UIMAD.WIDE.U32 UR6, UR10, 0x8, UR6 ;  /* 0x000000080a0678a5 */ /* 0x000fc8000f8e0006 */
[----:B------:R-:W-:Y:S02]  /*0070*/  IMAD.U32 R6, RZ, RZ, UR4 ;  /* 0x00000004ff067e24 */ /* 0x000fe4000f8e00ff */
[----:B------:R-:W-:Y:S02]  /*0080*/  IMAD.U32 R7, RZ, RZ, UR5 ;  /* 0x00000005ff077e24 */ /* 0x000fe4000f8e00ff */
[----:B------:R-:W-:Y:S02]  /*0090*/  IMAD.U32 R2, RZ, RZ, UR6 ;  /* 0x00000006ff027e24 */ /* 0x000fe4000f8e00ff */
[----:B------:R-:W-:Y:S02]  /*00a0*/  IMAD.U32 R3, RZ, RZ, UR7 ;  /* 0x00000007ff037e24 */ /* 0x000fe4000f8e00ff */
[----:B--2---:R-:W5:Y:S04]  /*00b0*/  LDG.E.64 R6, desc[UR16][R6.64] ;  /* 0x0000001006067981 */ /* 0x004f68000c1e1b00 */
[----:B------:R-:W5:Y:S01]  /*00c0*/  LDG.E.64 R2, desc[UR16][R2.64] ;  /* 0x0000001002027981 */ /* 0x000f62000c1e1b00 */
[----:B------:R-:W-:-:S07]  /*00d0*/  MOV R0, 0xf0 ;  /* 0x000000f000007802 */ /* 0x000fce0000000f00 */
[----:B-----5:R-:W-:Y:S05]  /*00e0*/  CALL.REL.NOINC `($_Z9updatePosPddS_S_Piiii$__internal_accurate_pow) ;  /* 0x0000001000747944 */ /* 0x020fea0003c00000 */
[----:B------:R-:W0:Y:S01]  /*00f0*/  LDCU.64 UR8, c[0x0][0x3a0] ;  /* 0x00007400ff0877ac */ /* 0x000e220008000a00 */
[----:B------:R-:W1:Y:S01]  /*0100*/  LDC.64 R16, c[0x0][0x388] ;  /* 0x0000e200ff107b82 */ /* 0x000e620000000a00 */
[----:B0-----:R-:W-:-:S06]  /*0110*/  UIMAD.WIDE.U32 UR8, UR11, 0x4, UR8 ;  /* 0x000000040b0878a5 */ /* 0x001fcc000f8e0008 */
[----:B------:R-:W-:Y:S01]  /*0120*/  MOV R18, UR8 ;  /* 0x0000000800127c02 */ /* 0x000fe20008000f00 */
[----:B------:R-:W-:-:S05]  /*0130*/  IMAD.U32 R19, RZ, RZ, UR9 ;  /* 0x00000009ff137e24 */ /* 0x000fca000f8e00ff */
[----:B------:R-:W2:Y:S01]  /*0140*/  LDG.E R18, desc[UR16][R18.64] ;  /* 0x0000001012127981 */ /* 0x000ea2000c1e1900 */
[C---:B-1----:R-:W-:Y:S01]  /*0150*/  DADD R10, R16.reuse, 2 ;  /* 0x40000000100a7429 */ /* 0x042fe20000000000 */
[----:B------:R-:W-:Y:S01]  /*0160*/  IMAD.MOV.U32 R12, RZ, RZ, 0x1 ;  /* 0x00000001ff0c7424 */ /* 0x000fe200078e00ff */
[C---:B------:R-:W-:Y:S02]  /*0170*/  DSETP.NEU.AND P1, PT, R16.reuse, RZ, PT ;  /* 0x000000ff1000722a */ /* 0x040fe40003f2d000 */
[----:B------:R-:W-:-:S06]  /*0180*/  DSETP.NEU.AND P0, PT, R16, 1, PT ;  /* 0x3ff000001000742a */ /* 0x000fcc0003f0d000 */
[----:B------:R-:W-:-:S04]  /*0190*/  LOP3.LUT R10, R11, 0x7ff00000, RZ, 0xc0, !PT ;  /* 0x7ff000000b0a7812 */ /* 0x000fc800078ec0ff */
[----:B------:R-:W-:Y:S02]  /*01a0*/  ISETP.NE.AND P2, PT, R10, 0x7ff00000, PT ;  /* 0x7ff000000a00780c */ /* 0x000fe40003f45270 */
[----:B------:R-:W-:Y:S01]  /*01b0*/  @!P1 CS2R R4, SRZ ;  /* 0x0000000000049805 */ /* 0x000fe2000001ff00 */
[----:B--2---:R-:W0:Y:S02]  /*01c0*/  I2F.F64 R8, R18 ;  /* 0x0000001200087312 */ /* 0x004e240000201c00 */
[----:B0-----:R-:W-:-:S06]  /*01d0*/  DADD R8, R8, R8 ;  /* 0x0000000008087229 */ /* 0x001fcc0000000008 */
[----:B------:R-:W0:Y:S02]  /*01e0*/  MUFU.RCP64H R13, R9 ;  /* 0x00000009000d7308 */ /* 0x000e240000001800 */
[----:B0-----:R-:W-:-:S08]  /*01f0*/  DFMA R14, -R8, R12, 1 ;  /* 0x3ff00000080e742b */ /* 0x001fd0000000010c */
[----:B------:R-:W-:-:S08]  /*0200*/  DFMA R14, R14, R14, R14 ;  /* 0x0000000e0e0e722b */ /* 0x000fd0000000000e */
[----:B------:R-:W-:Y:S01]  /*0210*/  DFMA R14, R12, R14, R12 ;  /* 0x0000000e0c0e722b */ /* 0x000fe2000000000c */
[----:B------:R-:W-:Y:S10]  /*0220*/  @P2 BRA `(.L_x_43) ;  /* 0x0000000000182947 */ /* 0x000ff40003800000 */
[----:B------:R-:W-:-:S14]  /*0230*/  DSETP.NAN.AND P1, PT, R16, R16, PT ;  /* 0x000000101000722a */ /* 0x000fdc0003f28000 */
[----:B------:R-:W-:Y:S01]  /*0240*/  @P1 DADD R4, R16, 2 ;  /* 0x4000000010041429 */ /* 0x000fe20000000000 */
[----:B------:R-:W-:Y:S10]  /*0250*/  @P1 BRA `(.L_x_43) ;  /* 0x00000000000c1947 */ /* 0x000ff40003800000 */
[----:B------:R-:W-:-:S14]  /*0260*/  DSETP.NEU.AND P1, PT, |R16|, +INF , PT ;  /* 0x7ff000001000742a */ /* 0x000fdc0003f2d200 */
[----:B------:R-:W-:Y:S02]  /*0270*/  @!P1 IMAD.MOV.U32 R4, RZ, RZ, 0x0 ;  /* 0x00000000ff049424 */ /* 0x000fe400078e00ff */
[----:B------:R-:W-:-:S07]  /*0280*/  @!P1 IMAD.MOV.U32 R5, RZ, RZ, 0x7ff00000 ;  /* 0x7ff00000ff059424 */ /* 0x000fce00078e00ff */
.L_x_43:
[----:B------:R-:W-:Y:S01]  /*0290*/  DFMA R10, -R8, R14, 1 ;  /* 0x3ff00000080a742b */ /* 0x000fe2000000010e */
[----:B------:R-:W-:Y:S02]  /*02a0*/  FSEL R4, R4, RZ, P0 ;  /* 0x000000ff04047208 */ /* 0x000fe40000000000 */
[----:B------:R-:W-:-:S05]  /*02b0*/  FSEL R5, R5, 1.875, P0 ;  /* 0x3ff0000005057808 */ /* 0x000fca0000000000 */
[----:B------:R-:W-:Y:S02]  /*02c0*/  DFMA R10, R14, R10, R14 ;  /* 0x0000000a0e0a722b */ /* 0x000fe4000000000e */
[----:B------:R-:W-:-:S08]  /*02d0*/  DMUL R16, R2, R4 ;  /* 0x0000000402107228 */ /* 0x000fd00000000000 */
[----:B------:R-:W-:Y:S02]  /*02e0*/  DMUL R2, R16, R10 ;  /* 0x0000000a10027228 */ /* 0x000fe40000000000 */
[----:B------:R-:W-:-:S06]  /*02f0*/  FSETP.GEU.AND P1, PT, |R17|, 6.5827683646048100446e-37, PT ;  /* 0x036000001100780b */ /* 0x000fcc0003f2e200 */
[----:B------:R-:W-:-:S08]  /*0300*/  DFMA R12, -R8, R2, R16 ;  /* 0x00000002080c722b */ /* 0x000fd00000000110 */
[----:B------:R-:W-:-:S10]  /*0310*/  DFMA R2, R10, R12, R2 ;  /* 0x0000000c0a02722b */ /* 0x000fd40000000002 */
[----:B------:R-:W-:-:S05]  /*0320*/  FFMA R0, RZ, R9, R3 ;  /* 0x00000009ff007223 */ /* 0x000fca0000000003 */
[----:B------:R-:W-:-:S13]  /*0330*/  FSETP.GT.AND P0, PT, |R0|, 1.469367938527859385e-39, PT ;  /* 0x001000000000780b */ /* 0x000fda0003f04200 */
[----:B------:R-:W-:Y:S05]  /*0340*/  @P0 BRA P1, `(.L_x_44) ;  /* 0x0000000000180947 */ /* 0x000fea0000800000 */
[----:B------:R-:W-:Y:S01]  /*0350*/  MOV R14, R8 ;  /* 0x00000008000e7202 */ /* 0x000fe20000000f00 */
[----:B------:R-:W-:Y:S01]  /*0360*/  IMAD.MOV.U32 R15, RZ, RZ, R9 ;  /* 0x000000ffff0f7224 */ /* 0x000fe200078e0009 */
[----:B------:R-:W-:-:S07]  /*0370*/  MOV R0, 0x390 ;  /* 0x0000039000007802 */ /* 0x000fce0000000f00 */
[----:B------:R-:W-:Y:S05]  /*0380*/  CALL.REL.NOINC `($__internal_3_$__cuda_sm20_div_rn_f64_full) ;  /* 0x0000000800607944 */ /* 0x000fea0003c00000 */
[----:B------:R-:W-:Y:S02]  /*0390*/  IMAD.MOV.U32 R2, RZ, RZ, R20 ;  /* 0x000000ffff027224 */ /* 0x000fe400078e0014 */
[----:B------:R-:W-:-:S07]  /*03a0*/  IMAD.MOV.U32 R3, RZ, RZ, R21 ;  /* 0x000000ffff037224 */ /* 0x000fce00078e0015 */
.L_x_44:
[----:B------:R-:W0:Y:S02]  /*03b0*/  LDCU.128 UR12, c[0x0][0x380] ;  /* 0x00007000ff0c77ac */ /* 0x000e240008000c00 */
[----:B0-----:R-:W-:-:S06]  /*03c0*/  UIMAD.WIDE.U32 UR10, UR10, 0x8, UR12 ;  /* 0x000000080a0a78a5 */ /* 0x001fcc000f8e000c */
[----:B------:R-:W-:Y:S01]  /*03d0*/  IMAD.U32 R10, RZ, RZ, UR10 ;  /* 0x0000000aff0a7e24 */ /* 0x000fe2000f8e00ff */
[----:B------:R-:W-:-:S05]  /*03e0*/  MOV R11, UR11 ;  /* 0x0000000b000b7c02 */ /* 0x000fca0008000f00 */
[----:B------:R-:W2:Y:S01]  /*03f0*/  LDG.E.64 R8, desc[UR16][R10.64] ;  /* 0x000000100a087981 */ /* 0x000ea2000c1e1b00 */
[----:B------:R-:W-:Y:S01]  /*0400*/  DFMA R6, R6, UR14, R2 ;  /* 0x0000000e06067c2b */ /* 0x000fe20008000002 */
[----:B------:R-:W-:Y:S02]  /*0410*/  IMAD.U32 R16, RZ, RZ, UR10 ;  /* 0x0000000aff107e24 */ /* 0x000fe4000f8e00ff */
[----:B------:R-:W-:Y:S02]  /*0420*/  IMAD.U32 R17, RZ, RZ, UR11 ;  /* 0x0000000bff117e24 */ /* 0x000fe4000f8e00ff */
[----:B------:R-:W-:Y:S02]  /*0430*/  IMAD.U32 R18, RZ, RZ, UR8 ;  /* 0x00000008ff127e24 */ /* 0x000fe4000f8e00ff */
[----:B------:R-:W-:Y:S01]  /*0440*/  IMAD.U32 R19, RZ, RZ, UR9 ;  /* 0x00000009ff137e24 */ /* 0x000fe2000f8e00ff */
[----:B------:R-:W-:Y:S01]  /*0450*/  MOV R2, UR6 ;  /* 0x0000000600027c02 */ /* 0x000fe20008000f00 */
[----:B------:R-:W-:Y:S01]  /*0460*/  IMAD.U32 R3, RZ, RZ, UR7 ;  /* 0x00000007ff037e24 */ /* 0x000fe2000f8e00ff */
[----:B--2---:R-:W-:-:S07]  /*0470*/  DADD R6, R6, R8 ;  /* 0x0000000006067229 */ /* 0x004fce0000000008 */
[----:B------:R0:W-:Y:S04]  /*0480*/  STG.E.64 desc[UR16][R16.64], R6 ;  /* 0x0000000610007986 */ /* 0x0001e8000c101b10 */
[----:B------:R-:W2:Y:S04]  /*0490*/  LDG.E R18, desc[UR16][R18.64] ;  /* 0x0000001012127981 */ /* 0x000ea8000c1e1900 */
[----:B------:R-:W0:Y:S01]  /*04a0*/  LDG.E.64 R2, desc[UR16][R2.64+0x8] ;  /* 0x0000081002027981 */ /* 0x000e22000c1e1b00 */
[----:B------:R-:W-:Y:S02]  /*04b0*/  IMAD.U32 R8, RZ, RZ, UR4 ;  /* 0x00000004ff087e24 */ /* 0x000fe4000f8e00ff */
[----:B------:R-:W-:-:S06]  /*04c0*/  IMAD.U32 R9, RZ, RZ, UR5 ;  /* 0x00000005ff097e24 */ /* 0x000fcc000f8e00ff */
[----:B------:R-:W5:Y:S01]  /*04d0*/  LDG.E.64 R8, desc[UR16][R8.64+0x8] ;  /* 0x0000081008087981 */ /* 0x000f62000c1e1b00 */
[----:B------:R-:W-:Y:S01]  /*04e0*/  IMAD.MOV.U32 R12, RZ, RZ, 0x1 ;  /* 0x00000001ff0c7424 */ /* 0x000fe200078e00ff */
[----:B--2---:R-:W1:Y:S01]  /*04f0*/  I2F.F64 R10, R18 ;  /* 0x00000012000a7312 */ /* 0x004e620000201c00 */
[----:B0-----:R-:W-:-:S10]  /*0500*/  DMUL R16, R4, R2 ;  /* 0x0000000204107228 */ /* 0x001fd40000000000 */
[----:B------:R-:W-:Y:S01]  /*0510*/  FSETP.GEU.AND P1, PT, |R17|, 6.5827683646048100446e-37, PT ;  /* 0x036000001100780b */ /* 0x000fe20003f2e200 */
[----:B-1----:R-:W-:-:S06]  /*0520*/  DADD R10, R10, R10 ;  /* 0x000000000a0a7229 */ /* 0x002fcc000000000a */
[----:B------:R-:W0:Y:S02]  /*0530*/  MUFU.RCP64H R13, R11 ;  /* 0x0000000b000d7308 */ /* 0x000e240000001800 */
        /* <DEDUP_REMOVED lines=14> */
[----:B-----5:R-:W-:Y:S05]  /*0620*/  CALL.REL.NOINC `($__internal_3_$__cuda_sm20_div_rn_f64_full) ;  /* 0x0000000400b87944 */ /* 0x020fea0003c00000 */
[----:B------:R-:W-:Y:S02]  /*0630*/  IMAD.MOV.U32 R2, RZ, RZ, R20 ;  /* 0x000000ffff027224 */ /* 0x000fe400078e0014 */
[----:B------:R-:W-:-:S07]  /*0640*/  IMAD.MOV.U32 R3, RZ, RZ, R21 ;  /* 0x000000ffff037224 */ /* 0x000fce00078e0015 */
.L_x_45:
[----:B------:R-:W-:Y:S01]  /*0650*/  IMAD.U32 R10, RZ, RZ, UR10 ;  /* 0x0000000aff0a7e24 */ /* 0x000fe2000f8e00ff */
[----:B------:R-:W-:Y:S01]  /*0660*/  MOV R11, UR11 ;  /* 0x0000000b000b7c02 */ /* 0x000fe20008000f00 */
[----:B------:R-:W0:Y:S05]  /*0670*/  LDCU.64 UR12, c[0x0][0x388] ;  /* 0x00007100ff0c77ac */ /* 0x000e2a0008000a00 */
[----:B------:R-:W2:Y:S01]  /*0680*/  LDG.E.64 R10, desc[UR16][R10.64+0x8] ;  /* 0x000008100a0a7981 */ /* 0x000ea2000c1e1b00 */
[----:B------:R-:W-:Y:S02]  /*0690*/  IMAD.U32 R18, RZ, RZ, UR10 ;  /* 0x0000000aff127e24 */ /* 0x000fe4000f8e00ff */
[----:B------:R-:W-:-:S02]  /*06a0*/  IMAD.U32 R19, RZ, RZ, UR11 ;  /* 0x0000000bff137e24 */ /* 0x000fc4000f8e00ff */
[----:B------:R-:W-:Y:S02]  /*06b0*/  IMAD.U32 R22, RZ, RZ, UR8 ;  /* 0x00000008ff167e24 */ /* 0x000fe4000f8e00ff */
[----:B------:R-:W-:Y:S01]  /*06c0*/  IMAD.U32 R23, RZ, RZ, UR9 ;  /* 0x00000009ff177e24 */ /* 0x000fe2000f8e00ff */
[----:B0----5:R-:W-:Y:S01]  /*06d0*/  DFMA R8, R8, UR12, R2 ;  /* 0x0000000c08087c2b */ /* 0x021fe20008000002 */
[----:B------:R-:W-:Y:S01]  /*06e0*/  MOV R2, UR6 ;  /* 0x0000000600027c02 */ /* 0x000fe20008000f00 */
[----:B------:R-:W-:Y:S02]  /*06f0*/  IMAD.U32 R3, RZ, RZ, UR7 ;  /* 0x00000007ff037e24 */ /* 0x000fe4000f8e00ff */
[----:B------:R-:W-:Y:S02]  /*0700*/  IMAD.U32 R20, RZ, RZ, UR4 ;  /* 0x00000004ff147e24 */ /* 0x000fe4000f8e00ff */
[----:B------:R-:W-:Y:S02]  /*0710*/  IMAD.U32 R21, RZ, RZ, UR5 ;  /* 0x00000005ff157e24 */ /* 0x000fe4000f8e00ff */
[----:B--2---:R-:W-:-:S07]  /*0720*/  DADD R8, R8, R10 ;  /* 0x0000000008087229 */ /* 0x004fce000000000a */
[----:B------:R0:W-:Y:S04]  /*0730*/  STG.E.64 desc[UR16][R18.64+0x8], R8 ;  /* 0x0000080812007986 */ /* 0x0001e8000c101b10 */
[----:B------:R-:W2:Y:S04]  /*0740*/  LDG.E R22, desc[UR16][R22.64] ;  /* 0x0000001016167981 */ /* 0x000ea8000c1e1900 */
[----:B------:R-:W0:Y:S04]  /*0750*/  LDG.E.64 R2, desc[UR16][R2.64+0x10] ;  /* 0x0000101002027981 */ /* 0x000e28000c1e1b00 */
[----:B------:R1:W5:Y:S01]  /*0760*/  LDG.E.64 R10, desc[UR16][R20.64+0x10] ;  /* 0x00001010140a7981 */ /* 0x000362000c1e1b00 */
[----:B------:R-:W-:Y:S01]  /*0770*/  MOV R14, 0x1 ;  /* 0x00000001000e7802 */ /* 0x000fe20000000f00 */
[----:B--2---:R-:W2:Y:S01]  /*0780*/  I2F.F64 R12, R22 ;  /* 0x00000016000c7312 */ /* 0x004ea20000201c00 */
[----:B0-----:R-:W-:-:S10]  /*0790*/  DMUL R18, R4, R2 ;  /* 0x0000000204127228 */ /* 0x001fd40000000000 */
[----:B------:R-:W-:Y:S01]  /*07a0*/  FSETP.GEU.AND P1, PT, |R19|, 6.5827683646048100446e-37, PT ;  /* 0x036000001300780b */ /* 0x000fe20003f2e200 */
[----:B--2---:R-:W-:-:S06]  /*07b0*/  DADD R12, R12, R12 ;  /* 0x000000000c0c7229 */ /* 0x004fcc000000000c */
        /* <DEDUP_REMOVED lines=11> */
[----:B-1----:R-:W-:Y:S05]  /*0870*/  @P0 BRA P1, `(.L_x_46) ;  /* 0x0000000000200947 */ /* 0x002fea0000800000 */
[----:B------:R-:W-:Y:S01]  /*0880*/  IMAD.MOV.U32 R16, RZ, RZ, R18 ;  /* 0x000000ffff107224 */ /* 0x000fe200078e0012 */
[----:B------:R-:W-:Y:S01]  /*0890*/  MOV R15, R13 ;  /* 0x0000000d000f7202 */ /* 0x000fe20000000f00 */
[----:B------:R-:W-:Y:S01]  /*08a0*/  IMAD.MOV.U32 R17, RZ, RZ, R19 ;  /* 0x000000ffff117224 */ /* 0x000fe200078e0013 */
[----:B------:R-:W-:Y:S01]  /*08b0*/  MOV R0, 0x8e0 ;  /* 0x000008e000007802 */ /* 0x000fe20000000f00 */
[----:B------:R-:W-:-:S07]  /*08c0*/  IMAD.MOV.U32 R14, RZ, RZ, R12 ;  /* 0x000000ffff0e7224 */ /* 0x000fce00078e000c */
[----:B-----5:R-:W-:Y:S05]  /*08d0*/  CALL.REL.NOINC `($__internal_3_$__cuda_sm20_div_rn_f64_full) ;  /* 0x00000004000c7944 */ /* 0x020fea0003c00000 */
[----:B------:R-:W-:Y:S02]  /*08e0*/  IMAD.MOV.U32 R2, RZ, RZ, R20 ;  /* 0x000000ffff027224 */ /* 0x000fe400078e0014 */
[----:B------:R-:W-:-:S07]  /*08f0*/  IMAD.MOV.U32 R3, RZ, RZ, R21 ;  /* 0x000000ffff037224 */ /* 0x000fce00078e0015 */
.L_x_46:
[----:B------:R-:W-:Y:S01]  /*0900*/  IMAD.U32 R12, RZ, RZ, UR10 ;  /* 0x0000000aff0c7e24 */ /* 0x000fe2000f8e00ff */
[----:B------:R-:W-:Y:S01]  /*0910*/  MOV R13, UR11 ;  /* 0x0000000b000d7c02 */ /* 0x000fe20008000f00 */
[----:B------:R-:W0:Y:S04]  /*0920*/  LDCU.64 UR4, c[0x0][0x388] ;  /* 0x00007100ff0477ac */ /* 0x000e280008000a00 */
[----:B------:R1:W2:Y:S01]  /*0930*/  LDG.E.64 R4, desc[UR16][R12.64+0x10] ;  /* 0x000010100c047981 */ /* 0x0002a2000c1e1b00 */
[----:B------:R-:W-:Y:S02]  /*0940*/  DSETP.GTU.AND P2, PT, R6, RZ, PT ;  /* 0x000000ff0600722a */ /* 0x000fe40003f4c000 */
[----:B------:R-:W-:Y:S02]  /*0950*/  DSETP.GTU.AND P0, PT, R8, RZ, PT ;  /* 0x000000ff0800722a */ /* 0x000fe40003f0c000 */
[----:B0----5:R-:W-:-:S10]  /*0960*/  DFMA R2, R10, UR4, R2 ;  /* 0x000000040a027c2b */ /* 0x021fd40008000002 */
[----:B------:R-:W0:Y:S01]  /*0970*/  @!P2 LDC R0, c[0x0][0x3a8] ;  /* 0x0000ea00ff00ab82 */ /* 0x000e220000000800 */
[----:B-1----:R-:W-:Y:S01]  /*0980*/  @!P2 IMAD.MOV.U32 R12, RZ, RZ, 0x64c2f838 ;  /* 0x64c2f838ff0ca424 */ /* 0x002fe200078e00ff */
[----:B------:R-:W-:Y:S01]  /*0990*/  @!P0 MOV R17, 0x3f8460aa ;  /* 0x3f8460aa00118802 */ /* 0x000fe20000000f00 */
[----:B------:R-:W-:Y:S02]  /*09a0*/  @!P2 IMAD.MOV.U32 R13, RZ, RZ, 0x3f8460aa ;  /* 0x3f8460aaff0da424 */ /* 0x000fe400078e00ff */
[----:B------:R-:W-:-:S03]  /*09b0*/  @!P0 IMAD.MOV.U32 R16, RZ, RZ, 0x64c2f838 ;  /* 0x64c2f838ff108424 */ /* 0x000fc600078e00ff */
[----:B------:R-:W1:Y:S02]  /*09c0*/  @!P0 LDC R20, c[0x0][0x3ac] ;  /* 0x0000eb00ff148b82 */ /* 0x000e640000000800 */
[----:B-1----:R-:W1:Y:S02]  /*09d0*/  @!P0 I2F.F64 R10, R20 ;  /* 0x00000014000a8312 */ /* 0x002e640000201c00 */
[----:B-1----:R-:W-:Y:S01]  /*09e0*/  @!P0 DADD R10, R10, -R16 ;  /* 0x000000000a0a8229 */ /* 0x002fe20000000810 */
[----:B------:R-:W-:Y:S01]  /*09f0*/  IMAD.U32 R16, RZ, RZ, UR10 ;  /* 0x0000000aff107e24 */ /* 0x000fe2000f8e00ff */
[----:B------:R-:W-:Y:S01]  /*0a00*/  MOV R17, UR11 ;  /* 0x0000000b00117c02 */ /* 0x000fe20008000f00 */
[----:B--2---:R-:W-:-:S03]  /*0a10*/  DADD R2, R2, R4 ;  /* 0x0000000002027229 */ /* 0x004fc60000000004 */
[----:B0-----:R-:W0:Y:S04]  /*0a20*/  @!P2 I2F.F64 R4, R0 ;  /* 0x000000000004a312 */ /* 0x001e280000201c00 */
[----:B------:R1:W-:Y:S01]  /*0a30*/  STG.E.64 desc[UR16][R16.64+0x10], R2 ;  /* 0x0000100210007986 */ /* 0x0003e2000c101b10 */
[----:B------:R-:W-:Y:S02]  /*0a40*/  DSETP.GTU.AND P1, PT, R2, RZ, PT ;  /* 0x000000ff0200722a */ /* 0x000fe40003f2c000 */
[----:B0-----:R-:W-:-:S12]  /*0a50*/  @!P2 DADD R12, R4, -R12 ;  /* 0x00000000040ca229 */ /* 0x001fd8000000080c */
[----:B------:R-:W0:Y:S01]  /*0a60*/  @!P1 LDC R21, c[0x0][0x3b0] ;  /* 0x0000ec00ff159b82 */ /* 0x000e220000000800 */
[----:B------:R-:W-:Y:S02]  /*0a70*/  @!P1 IMAD.MOV.U32 R18, RZ, RZ, 0x64c2f838 ;  /* 0x64c2f838ff129424 */ /* 0x000fe400078e00ff */
[----:B------:R-:W-:Y:S01]  /*0a80*/  @!P1 IMAD.MOV.U32 R19, RZ, RZ, 0x3f8460aa ;  /* 0x3f8460aaff139424 */ /* 0x000fe200078e00ff */
[----:B0-----:R-:W0:Y:S05]  /*0a90*/  @!P1 I2F.F64 R14, R21 ;  /* 0x00000015000e9312 */ /* 0x001e2a0000201c00 */
[----:B0-----:R-:W-:Y:S01]  /*0aa0*/  @!P1 DADD R4, R14, -R18 ;  /* 0x000000000e049229 */ /* 0x001fe20000000812 */
[----:B------:R-:W-:Y:S01]  /*0ab0*/  IMAD.U32 R14, RZ, RZ, UR10 ;  /* 0x0000000aff0e7e24 */ /* 0x000fe2000f8e00ff */
[----:B------:R-:W-:Y:S01]  /*0ac0*/  MOV R19, UR11 ;  /* 0x0000000b00137c02 */ /* 0x000fe20008000f00 */
[----:B------:R-:W-:-:S02]  /*0ad0*/  IMAD.U32 R15, RZ, RZ, UR11 ;  /* 0x0000000bff0f7e24 */ /* 0x000fc4000f8e00ff */
[----:B------:R-:W-:-:S03]  /*0ae0*/  IMAD.U32 R18, RZ, RZ, UR10 ;  /* 0x0000000aff127e24 */ /* 0x000fc6000f8e00ff */
[----:B------:R1:W-:Y:S01]  /*0af0*/  @!P2 STG.E.64 desc[UR16][R14.64], R12 ;  /* 0x0000000c0e00a986 */ /* 0x0003e2000c101b10 */
[----:B------:R-:W-:Y:S05]  /*0b00*/  @!P2 BRA `(.L_x_47) ;  /* 0x000000000020a947 */ /* 0x000fea0003800000 */
[----:B------:R-:W1:Y:S02]  /*0b10*/  LDCU UR4, c[0x0][0x3a8] ;  /* 0x00007500ff0477ac */ /* 0x000e640008000800 */
[----:B-1----:R-:W0:Y:S02]  /*0b20*/  I2F.F64 R12, UR4 ;  /* 0x00000004000c7d12 */ /* 0x002e240008201c00 */
[----:B0-----:R-:W-:Y:S01]  /*0b30*/  DSETP.GE.AND P2, PT, R6, R12, PT ;  /* 0x0000000c0600722a */ /* 0x001fe20003f46000 */
[----:B------:R-:W-:Y:S02]  /*0b40*/  IMAD.U32 R12, RZ, RZ, UR10 ;  /* 0x0000000aff0c7e24 */ /* 0x000fe4000f8e00ff */
[----:B------:R-:W-:-:S11]  /*0b50*/  IMAD.U32 R13, RZ, RZ, UR11 ;  /* 0x0000000bff0d7e24 */ /* 0x000fd6000f8e00ff */
[----:B------:R-:W-:Y:S01]  /*0b60*/  @P2 IMAD.MOV.U32 R6, RZ, RZ, 0x64c2f838 ;  /* 0x64c2f838ff062424 */ /* 0x000fe200078e00ff */
[----:B------:R-:W-:-:S05]  /*0b70*/  @P2 MOV R7, 0x3f8460aa ;  /* 0x3f8460aa00072802 */ /* 0x000fca0000000f00 */
[----:B------:R0:W-:Y:S02]  /*0b80*/  @P2 STG.E.64 desc[UR16][R12.64], R6 ;  /* 0x000000060c002986 */ /* 0x0001e4000c101b10 */
.L_x_47:
[----:B------:R2:W-:Y:S01]  /*0b90*/  @!P0 STG.E.64 desc[UR16][R18.64+0x8], R10 ;  /* 0x0000080a12008986 */ /* 0x0005e2000c101b10 */
[----:B01----:R-:W-:Y:S02]  /*0ba0*/  IMAD.U32 R12, RZ, RZ, UR10 ;  /* 0x0000000aff0c7e24 */ /* 0x003fe4000f8e00ff */
[----:B------:R-:W-:Y:S01]  /*0bb0*/  IMAD.U32 R13, RZ, RZ, UR11 ;  /* 0x0000000bff0d7e24 */ /* 0x000fe2000f8e00ff */
[----:B------:R-:W-:Y:S06]  /*0bc0*/  @!P0 BRA `(.L_x_48) ;  /* 0x0000000000208947 */ /* 0x000fec0003800000 */
[----:B------:R-:W0:Y:S02]  /*0bd0*/  LDCU UR4, c[0x0][0x3ac] ;  /* 0x00007580ff0477ac */ /* 0x000e240008000800 */
[----:B0-----:R-:W0:Y:S02]  /*0be0*/  I2F.F64 R6, UR4 ;  /* 0x0000000400067d12 */ /* 0x001e240008201c00 */
[----:B0-----:R-:W-:Y:S01]  /*0bf0*/  DSETP.GE.AND P0, PT, R8, R6, PT ;  /* 0x000000060800722a */ /* 0x001fe20003f06000 */
[----:B------:R-:W-:Y:S01]  /*0c00*/  IMAD.U32 R8, RZ, RZ, UR10 ;  /* 0x0000000aff087e24 */ /* 0x000fe2000f8e00ff */
[----:B------:R-:W-:-:S12]  /*0c10*/  MOV R9, UR11 ;  /* 0x0000000b00097c02 */ /* 0x000fd80008000f00 */
[----:B------:R-:W-:Y:S02]  /*0c20*/  @P0 IMAD.MOV.U32 R6, RZ, RZ, 0x64c2f838 ;  /* 0x64c2f838ff060424 */ /* 0x000fe400078e00ff */
[----:B------:R-:W-:-:S05]  /*0c30*/  @P0 IMAD.MOV.U32 R7, RZ, RZ, 0x3f8460aa ;  /* 0x3f8460aaff070424 */ /* 0x000fca00078e00ff */
[----:B------:R0:W-:Y:S02]  /*0c40*/  @P0 STG.E.64 desc[UR16][R8.64+0x8], R6 ;  /* 0x0000080608000986 */ /* 0x0001e4000c101b10 */
.L_x_48:
[----:B------:R1:W-:Y:S01]  /*0c50*/  @!P1 STG.E.64 desc[UR16][R12.64+0x10], R4 ;  /* 0x000010040c009986 */ /* 0x0003e2000c101b10 */
[----:B------:R-:W-:Y:S05]  /*0c60*/  @!P1 EXIT ;  /* 0x000000000000994d */ /* 0x000fea0003800000 */
[----:B------:R-:W1:Y:S02]  /*0c70*/  LDCU UR4, c[0x0][0x3b0] ;  /* 0x00007600ff0477ac */ /* 0x000e640008000800 */
[----:B-1----:R-:W1:Y:S02]  /*0c80*/  I2F.F64 R4, UR4 ;  /* 0x0000000400047d12 */ /* 0x002e640008201c00 */
[----:B-1----:R-:W-:-:S14]  /*0c90*/  DSETP.GE.AND P0, PT, R2, R4, PT ;  /* 0x000000040200722a */ /* 0x002fdc0003f06000 */
[----:B------:R-:W-:Y:S05]  /*0ca0*/  @!P0 EXIT ;  /* 0x000000000000894d */ /* 0x000fea0003800000 */
[----:B------:R-:W-:Y:S01]  /*0cb0*/  IMAD.MOV.U32 R2, RZ, RZ, 0x64c2f838 ;  /* 0x64c2f838ff027424 */ /* 0x000fe200078e00ff */
[----:B------:R-:W-:Y:S01]  /*0cc0*/  MOV R3, 0x3f8460aa ;  /* 0x3f8460aa00037802 */ /* 0x000fe20000000f00 */
[----:B------:R-:W-:Y:S02]  /*0cd0*/  IMAD.U32 R4, RZ, RZ, UR10 ;  /* 0x0000000aff047e24 */ /* 0x000fe4000f8e00ff */
[----:B------:R-:W-:-:S05]  /*0ce0*/  IMAD.U32 R5, RZ, RZ, UR11 ;  /* 0x0000000bff057e24 */ /* 0x000fca000f8e00ff */
[----:B------:R-:W-:Y:S01]  /*0cf0*/  STG.E.64 desc[UR16][R4.64+0x10], R2 ;  /* 0x0000100204007986 */ /* 0x000fe2000c101b10 */
[----:B------:R-:W-:Y:S05]  /*0d00*/  EXIT ;  /* 0x000000000000794d */ /* 0x000fea0003800000 */
        .weak           $__internal_3_$__cuda_sm20_div_rn_f64_full
        .type           $__internal_3_$__cuda_sm20_div_rn_f64_full,@function
        .size           $__internal_3_$__cuda_sm20_div_rn_f64_full,($_Z9updatePosPddS_S_Piiii$__internal_accurate_pow - $__internal_3_$__cuda_sm20_div_rn_f64_full)
$__internal_3_$__cuda_sm20_div_rn_f64_full:
[C---:B------:R-:W-:Y:S01]  /*0d10*/  FSETP.GEU.AND P0, PT, |R15|.reuse, 1.469367938527859385e-39, PT ;  /* 0x001000000f00780b */ /* 0x040fe20003f0e200 */
[----:B------:R-:W-:Y:S01]  /*0d20*/  IMAD.MOV.U32 R22, RZ, RZ, 0x1ca00000 ;  /* 0x1ca00000ff167424 */ /* 0x000fe200078e00ff */
[----:B------:R-:W-:Y:S01]  /*0d30*/  LOP3.LUT R12, R15, 0x800fffff, RZ, 0xc0, !PT ;  /* 0x800fffff0f0c7812 */ /* 0x000fe200078ec0ff */
[----:B------:R-:W-:Y:S01]  /*0d40*/  IMAD.MOV.U32 R18, RZ, RZ, R16 ;  /* 0x000000ffff127224 */ /* 0x000fe200078e0010 */
[----:B------:R-:W-:Y:S02]  /*0d50*/  MOV R24, 0x1 ;  /* 0x0000000100187802 */ /* 0x000fe40000000f00 */
[----:B------:R-:W-:Y:S01]  /*0d60*/  LOP3.LUT R13, R12, 0x3ff00000, RZ, 0xfc, !PT ;  /* 0x3ff000000c0d7812 */ /* 0x000fe200078efcff */
[----:B------:R-:W-:-:S06]  /*0d70*/  IMAD.MOV.U32 R12, RZ, RZ, R14 ;  /* 0x000000ffff0c7224 */ /* 0x000fcc00078e000e */
[----:B------:R-:W-:-:S06]  /*0d80*/  @!P0 DMUL R12, R14, 8.98846567431157953865e+307 ;  /* 0x7fe000000e0c8828 */ /* 0x000fcc0000000000 */
[----:B------:R-:W0:Y:S02]  /*0d90*/  MUFU.RCP64H R25, R13 ;  /* 0x0000000d00197308 */ /* 0x000e240000001800 */
[----:B0-----:R-:W-:-:S08]  /*0da0*/  DFMA R2, R24, -R12, 1 ;  /* 0x3ff000001802742b */ /* 0x001fd0000000080c */
[----:B------:R-:W-:-:S08]  /*0db0*/  DFMA R2, R2, R2, R2 ;  /* 0x000000020202722b */ /* 0x000fd00000000002 */
[----:B------:R-:W-:Y:S01]  /*0dc0*/  DFMA R24, R24, R2, R24 ;  /* 0x000000021818722b */ /* 0x000fe20000000018 */
[----:B------:R-:W-:Y:S02]  /*0dd0*/  LOP3.LUT R3, R15, 0x7ff00000, RZ, 0xc0, !PT ;  /* 0x7ff000000f037812 */ /* 0x000fe400078ec0ff */
[----:B------:R-:W-:-:S04]  /*0de0*/  LOP3.LUT R2, R17, 0x7ff00000, RZ, 0xc0, !PT ;  /* 0x7ff0000011027812 */ /* 0x000fc800078ec0ff */
[----:B------:R-:W-:Y:S01]  /*0df0*/  ISETP.GE.U32.AND P1, PT, R2, R3, PT ;  /* 0x000000030200720c */ /* 0x000fe20003f26070 */
[----:B------:R-:W-:-:S03]  /*0e00*/  DFMA R20, R24, -R12, 1 ;  /* 0x3ff000001814742b */ /* 0x000fc6000000080c */
[----:B------:R-:W-:Y:S02]  /*0e10*/  SEL R19, R22, 0x63400000, !P1 ;  /* 0x6340000016137807 */ /* 0x000fe40004800000 */
[----:B------:R-:W-:Y:S02]  /*0e20*/  FSETP.GEU.AND P1, PT, |R17|, 1.469367938527859385e-39, PT ;  /* 0x001000001100780b */ /* 0x000fe40003f2e200 */
[----:B------:R-:W-:Y:S01]  /*0e30*/  LOP3.LUT R19, R19, 0x800fffff, R17, 0xf8, !PT ;  /* 0x800fffff13137812 */ /* 0x000fe200078ef811 */
[----:B------:R-:W-:-:S10]  /*0e40*/  DFMA R20, R24, R20, R24 ;  /* 0x000000141814722b */ /* 0x000fd40000000018 */
[----:B------:R-:W-:Y:S05]  /*0e50*/  @P1 BRA `(.L_x_49) ;  /* 0x0000000000201947 */ /* 0x000fea0003800000 */
[----:B------:R-:W-:-:S04]  /*0e60*/  LOP3.LUT R23, R15, 0x7ff00000, RZ, 0xc0, !PT ;  /* 0x7ff000000f177812 */ /* 0x000fc800078ec0ff */
[----:B------:R-:W-:-:S04]  /*0e70*/  ISETP.GE.U32.AND P1, PT, R2, R23, PT ;  /* 0x000000170200720c */ /* 0x000fc80003f26070 */
[----:B------:R-:W-:Y:S01]  /*0e80*/  SEL R23, R22, 0x63400000, !P1 ;  /* 0x6340000016177807 */ /* 0x000fe20004800000 */
[----:B------:R-:W-:-:S03]  /*0e90*/  IMAD.MOV.U32 R22, RZ, RZ, RZ ;  /* 0x000000ffff167224 */ /* 0x000fc600078e00ff */
[----:B------:R-:W-:-:S04]  /*0ea0*/  LOP3.LUT R23, R23, 0x80000000, R17, 0xf8, !PT ;  /* 0x8000000017177812 */ /* 0x000fc800078ef811 */
[----:B------:R-:W-:-:S06]  /*0eb0*/  LOP3.LUT R23, R23, 0x100000, RZ, 0xfc, !PT ;  /* 0x0010000017177812 */ /* 0x000fcc00078efcff */
[----:B------:R-:W-:-:S10]  /*0ec0*/  DFMA R18, R18, 2, -R22 ;  /* 0x400000001212782b */ /* 0x000fd40000000816 */
[----:B------:R-:W-:-:S07]  /*0ed0*/  LOP3.LUT R2, R19, 0x7ff00000, RZ, 0xc0, !PT ;  /* 0x7ff0000013027812 */ /* 0x000fce00078ec0ff */
.L_x_49:
[----:B------:R-:W-:Y:S01]  /*0ee0*/  @!P0 LOP3.LUT R3, R13, 0x7ff00000, RZ, 0xc0, !PT ;  /* 0x7ff000000d038812 */ /* 0x000fe200078ec0ff */
[----:B------:R-:W-:Y:S01]  /*0ef0*/  DMUL R22, R20, R18 ;  /* 0x0000001214167228 */ /* 0x000fe20000000000 */
[----:B------:R-:W-:-:S03]  /*0f00*/  IADD3 R26, PT, PT, R2, -0x1, RZ ;  /* 0xffffffff021a7810 */ /* 0x000fc60007ffe0ff */
[----:B------:R-:W-:Y:S01]  /*0f10*/  VIADD R27, R3, 0xffffffff ;  /* 0xffffffff031b7836 */ /* 0x000fe20000000000 */
[----:B------:R-:W-:-:S03]  /*0f20*/  ISETP.GT.U32.AND P0, PT, R26, 0x7feffffe, PT ;  /* 0x7feffffe1a00780c */ /* 0x000fc60003f04070 */
[----:B------:R-:W-:Y:S01]  /*0f30*/  DFMA R24, R22, -R12, R18 ;  /* 0x8000000c1618722b */ /* 0x000fe20000000012 */
[----:B------:R-:W-:-:S07]  /*0f40*/  ISETP.GT.U32.OR P0, PT, R27, 0x7feffffe, P0 ;  /* 0x7feffffe1b00780c */ /* 0x000fce0000704470 */
[----:B------:R-:W-:-:S06]  /*0f50*/  DFMA R24, R20, R24, R22 ;  /* 0x000000181418722b */ /* 0x000fcc0000000016 */
[----:B------:R-:W-:Y:S05]  /*0f60*/  @P0 BRA `(.L_x_50) ;  /* 0x0000000000740947 */ /* 0x000fea0003800000 */
[----:B------:R-:W-:Y:S01]  /*0f70*/  LOP3.LUT R16, R17, 0x7ff00000, RZ, 0xc0, !PT ;  /* 0x7ff0000011107812 */ /* 0x000fe200078ec0ff */
[----:B------:R-:W-:Y:S01]  /*0f80*/  IMAD.MOV.U32 R17, RZ, RZ, 0x1ca00000 ;  /* 0x1ca00000ff117424 */ /* 0x000fe200078e00ff */
[----:B------:R-:W-:-:S04]  /*0f90*/  LOP3.LUT R3, R15, 0x7ff00000, RZ, 0xc0, !PT ;  /* 0x7ff000000f037812 */ /* 0x000fc800078ec0ff */
[CC--:B------:R-:W-:Y:S02]  /*0fa0*/  VIADDMNMX R2, R16.reuse, -R3.reuse, 0xb9600000, !PT ;  /* 0xb960000010027446 */ /* 0x0c0fe40007800903 */
[----:B------:R-:W-:Y:S02]  /*0fb0*/  ISETP.GE.U32.AND P0, PT, R16, R3, PT ;  /* 0x000000031000720c */ /* 0x000fe40003f06070 */
[----:B------:R-:W-:Y:S02]  /*0fc0*/  VIMNMX R2, PT, PT, R2, 0x46a00000, PT ;  /* 0x46a0000002027848 */ /* 0x000fe40003fe0100 */
[----:B------:R-:W-:-:S05]  /*0fd0*/  SEL R3, R17, 0x63400000, !P0 ;  /* 0x6340000011037807 */ /* 0x000fca0004000000 */
[----:B------:R-:W-:Y:S02]  /*0fe0*/  IMAD.IADD R16, R2, 0x1, -R3 ;  /* 0x0000000102107824 */ /* 0x000fe400078e0a03 */
[----:B------:R-:W-:-:S03]  /*0ff0*/  IMAD.MOV.U32 R2, RZ, RZ, RZ ;  /* 0x000000ffff027224 */ /* 0x000fc600078e00ff */
[----:B------:R-:W-:-:S06]  /*1000*/  IADD3 R3, PT, PT, R16, 0x7fe00000, RZ ;  /* 0x7fe0000010037810 */ /* 0x000fcc0007ffe0ff */
[----:B------:R-:W-:-:S10]  /*1010*/  DMUL R20, R24, R2 ;  /* 0x0000000218147228 */ /* 0x000fd40000000000 */
[----:B------:R-:W-:-:S13]  /*1020*/  FSETP.GTU.AND P0, PT, |R21|, 1.469367938527859385e-39, PT ;  /* 0x001000001500780b */ /* 0x000fda0003f0c200 */
[----:B------:R-:W-:Y:S05]  /*1030*/  @P0 BRA `(.L_x_51) ;  /* 0x0000000000940947 */ /* 0x000fea0003800000 */
[----:B------:R-:W-:-:S06]  /*1040*/  DFMA R12, R24, -R12, R18 ;  /* 0x8000000c180c722b */ /* 0x000fcc0000000012 */
[----:B------:R-:W-:-:S04]  /*1050*/  IMAD.MOV.U32 R12, RZ, RZ, RZ ;  /* 0x000000ffff0c7224 */ /* 0x000fc800078e00ff */
[C---:B------:R-:W-:Y:S02]  /*1060*/  FSETP.NEU.AND P0, PT, R13.reuse, RZ, PT ;  /* 0x000000ff0d00720b */ /* 0x040fe40003f0d000 */
[----:B------:R-:W-:-:S04]  /*1070*/  LOP3.LUT R15, R13, 0x80000000, R15, 0x48, !PT ;  /* 0x800000000d0f7812 */ /* 0x000fc800078e480f */
[----:B------:R-:W-:-:S07]  /*1080*/  LOP3.LUT R13, R15, R3, RZ, 0xfc, !PT ;  /* 0x000000030f0d7212 */ /* 0x000fce00078efcff */
[----:B------:R-:W-:Y:S05]  /*1090*/  @!P0 BRA `(.L_x_51) ;  /* 0x00000000007c8947 */ /* 0x000fea0003800000 */
[----:B------:R-:W-:Y:S01]  /*10a0*/  IMAD.MOV R3, RZ, RZ, -R16 ;  /* 0x000000ffff037224 */ /* 0x000fe200078e0a10 */
[----:B------:R-:W-:Y:S01]  /*10b0*/  MOV R2, RZ ;  /* 0x000000ff00027202 */ /* 0x000fe20000000f00 */
[----:B------:R-:W-:-:S05]  /*10c0*/  DMUL.RP R12, R24, R12 ;  /* 0x0000000c180c7228 */ /* 0x000fca0000008000 */
[----:B------:R-:W-:-:S05]  /*10d0*/  DFMA R2, R20, -R2, R24 ;  /* 0x800000021402722b */ /* 0x000fca0000000018 */
[----:B------:R-:W-:Y:S02]  /*10e0*/  LOP3.LUT R15, R13, R15, RZ, 0x3c, !PT ;  /* 0x0000000f0d0f7212 */ /* 0x000fe400078e3cff */
[----:B------:R-:W-:-:S04]  /*10f0*/  IADD3 R2, PT, PT, -R16, -0x43300000, RZ ;  /* 0xbcd0000010027810 */ /* 0x000fc80007ffe1ff */
[----:B------:R-:W-:-:S04]  /*1100*/  FSETP.NEU.AND P0, PT, |R3|, R2, PT ;  /* 0x000000020300720b */ /* 0x000fc80003f0d200 */
[----:B------:R-:W-:Y:S02]  /*1110*/  FSEL R20, R12, R20, !P0 ;  /* 0x000000140c147208 */ /* 0x000fe40004000000 */
[----:B------:R-:W-:Y:S01]  /*1120*/  FSEL R21, R15, R21, !P0 ;  /* 0x000000150f157208 */ /* 0x000fe20004000000 */
[----:B------:R-:W-:Y:S06]  /*1130*/  BRA `(.L_x_51) ;  /* 0x0000000000547947 */ /* 0x000fec0003800000 */
.L_x_50:
        /* <DEDUP_REMOVED lines=12> */
[----:B------:R-:W-:Y:S01]  /*1200*/  @!P0 IMAD.MOV.U32 R20, RZ, RZ, RZ ;  /* 0x000000ffff148224 */ /* 0x000fe200078e00ff */
[----:B------:R-:W-:-:S03]  /*1210*/  @P0 MOV R20, RZ ;  /* 0x000000ff00140202 */ /* 0x000fc60000000f00 */
[----:B------:R-:W-:Y:S01]  /*1220*/  @P0 IMAD.MOV.U32 R21, RZ, RZ, R2 ;  /* 0x000000ffff150224 */ /* 0x000fe200078e0002 */
[----:B------:R-:W-:Y:S06]  /*1230*/  BRA `(.L_x_51) ;  /* 0x0000000000147947 */ /* 0x000fec0003800000 */
.L_x_53:
[----:B------:R-:W-:Y:S01]  /*1240*/  LOP3.LUT R21, R15, 0x80000, RZ, 0xfc, !PT ;  /* 0x000800000f157812 */ /* 0x000fe200078efcff */
[----:B------:R-:W-:Y:S01]  /*1250*/  IMAD.MOV.U32 R20, RZ, RZ, R14 ;  /* 0x000000ffff147224 */ /* 0x000fe200078e000e */
[----:B------:R-:W-:Y:S06]  /*1260*/  BRA `(.L_x_51) ;  /* 0x0000000000087947 */ /* 0x000fec0003800000 */
.L_x_52:
[----:B------:R-:W-:Y:S01]  /*1270*/  LOP3.LUT R21, R17, 0x80000, RZ, 0xfc, !PT ;  /* 0x0008000011157812 */ /* 0x000fe200078efcff */
[----:B------:R-:W-:-:S07]  /*1280*/  IMAD.MOV.U32 R20, RZ, RZ, R16 ;  /* 0x000000ffff147224 */ /* 0x000fce00078e0010 */
.L_x_51:
[----:B------:R-:W-:Y:S01]  /*1290*/  MOV R2, R0 ;  /* 0x0000000000027202 */ /* 0x000fe20000000f00 */
[----:B------:R-:W-:-:S04]  /*12a0*/  IMAD.MOV.U32 R3, RZ, RZ, 0x0 ;  /* 0x00000000ff037424 */ /* 0x000fc800078e00ff */
[----:B------:R-:W-:Y:S05]  /*12b0*/  RET.REL.NODEC R2 `(_Z9updatePosPddS_S_Piiii) ;  /* 0xffffffec02507950 */ /* 0x000fea0003c3ffff */
        .type           $_Z9updatePosPddS_S_Piiii$__internal_accurate_pow,@function
        .size           $_Z9updatePosPddS_S_Piiii$__internal_accurate_pow,(.L_x_70 - $_Z9updatePosPddS_S_Piiii$__internal_accurate_pow)
$_Z9updatePosPddS_S_Piiii$__internal_accurate_pow:
[----:B------:R-:W0:Y:S01]  /*12c0*/  LDC.64 R4, c[0x0][0x388] ;  /* 0x0000e200ff047b82 */ /* 0x000e220000000a00 */
[----:B------:R-:W-:Y:S01]  /*12d0*/  MOV R16, RZ ;  /* 0x000000ff00107202 */ /* 0x000fe20000000f00 */
[----:B------:R-:W-:Y:S01]  /*12e0*/  IMAD.MOV.U32 R20, RZ, RZ, 0x41ad3b5a ;  /* 0x41ad3b5aff147424 */ /* 0x000fe200078e00ff */
[----:B------:R-:W-:Y:S01]  /*12f0*/  UMOV UR8, 0x7d2cafe2 ;  /* 0x7d2cafe200087882 */ /* 0x000fe20000000000 */
[----:B------:R-:W-:Y:S01]  /*1300*/  IMAD.MOV.U32 R21, RZ, RZ, 0x3ed0f5d2 ;  /* 0x3ed0f5d2ff157424 */ /* 0x000fe200078e00ff */
[----:B------:R-:W-:Y:S01]  /*1310*/  UMOV UR9, 0x3eb0f5ff ;  /* 0x3eb0f5ff00097882 */ /* 0x000fe20000000000 */
[----:B------:R-:W-:Y:S01]  /*1320*/  UMOV UR12, 0x3b39803f ;  /* 0x3b39803f000c7882 */ /* 0x000fe20000000000 */
[----:B------:R-:W-:Y:S01]  /*1330*/  UMOV UR13, 0x3c7abc9e ;  /* 0x3c7abc9e000d7882 */ /* 0x000fe20000000000 */
[----:B0-----:R-:W-:-:S10]  /*1340*/  DADD R8, -RZ, |R4| ;  /* 0x00000000ff087229 */ /* 0x001fd40000000504 */
[----:B------:R-:W-:Y:S01]  /*1350*/  ISETP.GT.U32.AND P0, PT, R9, 0xfffff, PT ;  /* 0x000fffff0900780c */ /* 0x000fe20003f04070 */
[----:B------:R-:W-:-:S12]  /*1360*/  IMAD.MOV.U32 R10, RZ, RZ, R9 ;  /* 0x000000ffff0a7224 */ /* 0x000fd800078e0009 */
[----:B------:R-:W-:-:S10]  /*1370*/  @!P0 DMUL R4, |R4|, 1.80143985094819840000e+16 ;  /* 0x4350000004048828 */ /* 0x000fd40000000200 */
[----:B------:R-:W-:Y:S01]  /*1380*/  @!P0 IMAD.MOV.U32 R10, RZ, RZ, R5 ;  /* 0x000000ffff0a8224 */ /* 0x000fe200078e0005 */
[----:B------:R-:W-:-:S04]  /*1390*/  @!P0 MOV R8, R4 ;  /* 0x0000000400088202 */ /* 0x000fc80000000f00 */
[----:B------:R-:W-:Y:S01]  /*13a0*/  LOP3.LUT R10, R10, 0x800fffff, RZ, 0xc0, !PT ;  /* 0x800fffff0a0a7812 */ /* 0x000fe200078ec0ff */
[----:B------:R-:W-:Y:S01]  /*13b0*/  IMAD.MOV.U32 R14, RZ, RZ, R8 ;  /* 0x000000ffff0e7224 */ /* 0x000fe200078e0008 */
[----:B------:R-:W-:Y:S02]  /*13c0*/  SHF.R.U32.HI R8, RZ, 0x14, R9 ;  /* 0x00000014ff087819 */ /* 0x000fe40000011609 */
[----:B------:R-:W-:Y:S02]  /*13d0*/  LOP3.LUT R15, R10, 0x3ff00000, RZ, 0xfc, !PT ;  /* 0x3ff000000a0f7812 */ /* 0x000fe400078efcff */
[----:B------:R-:W-:Y:S01]  /*13e0*/  @!P0 LEA.HI R8, R5, 0xffffffca, RZ, 0xc ;  /* 0xffffffca05088811 */ /* 0x000fe200078f60ff */
[----:B------:R-:W-:Y:S01]  /*13f0*/  IMAD.MOV.U32 R5, RZ, RZ, 0x43300000 ;  /* 0x43300000ff057424 */ /* 0x000fe200078e00ff */
[----:B------:R-:W-:-:S03]  /*1400*/  ISETP.GE.U32.AND P1, PT, R15, 0x3ff6a09f, PT ;  /* 0x3ff6a09f0f00780c */ /* 0x000fc60003f26070 */
[----:B------:R-:W-:-:S10]  /*1410*/  VIADD R4, R8, 0xfffffc01 ;  /* 0xfffffc0108047836 */ /* 0x000fd40000000000 */
[----:B------:R-:W-:Y:S02]  /*1420*/  @P1 VIADD R11, R15, 0xfff00000 ;  /* 0xfff000000f0b1836 */ /* 0x000fe40000000000 */
[----:B------:R-:W-:Y:S02]  /*1430*/  @P1 VIADD R4, R8, 0xfffffc02 ;  /* 0xfffffc0208041836 */ /* 0x000fe40000000000 */
[----:B------:R-:W-:-:S03]  /*1440*/  @P1 IMAD.MOV.U32 R15, RZ, RZ, R11 ;  /* 0x000000ffff0f1224 */ /* 0x000fc600078e000b */
[----:B------:R-:W-:-:S03]  /*1450*/  LOP3.LUT R4, R4, 0x80000000, RZ, 0x3c, !PT ;  /* 0x8000000004047812 */ /* 0x000fc600078e3cff */
[C---:B------:R-:W-:Y:S02]  /*1460*/  DADD R12, R14.reuse, 1 ;  /* 0x3ff000000e0c7429 */ /* 0x040fe40000000000 */
[----:B------:R-:W-:-:S04]  /*1470*/  DADD R14, R14, -1 ;  /* 0xbff000000e0e7429 */ /* 0x000fc80000000000 */
[----:B------:R-:W0:Y:S02]  /*1480*/  MUFU.RCP64H R17, R13 ;  /* 0x0000000d00117308 */ /* 0x000e240000001800 */
[----:B0-----:R-:W-:-:S08]  /*1490*/  DFMA R10, -R12, R16, 1 ;  /* 0x3ff000000c0a742b */ /* 0x001fd00000000110 */
[----:B------:R-:W-:-:S08]  /*14a0*/  DFMA R10, R10, R10, R10 ;  /* 0x0000000a0a0a722b */ /* 0x000fd0000000000a */
[----:B------:R-:W-:-:S08]  /*14b0*/  DFMA R16, R16, R10, R16 ;  /* 0x0000000a1010722b */ /* 0x000fd00000000010 */
[----:B------:R-:W-:-:S08]  /*14c0*/  DMUL R10, R14, R16 ;  /* 0x000000100e0a7228 */ /* 0x000fd00000000000 */
[----:B------:R-:W-:-:S08]  /*14d0*/  DFMA R10, R14, R16, R10 ;  /* 0x000000100e0a722b */ /* 0x000fd0000000000a */
[----:B------:R-:W-:Y:S02]  /*14e0*/  DMUL R18, R10, R10 ;  /* 0x0000000a0a127228 */ /* 0x000fe40000000000 */
[----:B------:R-:W-:-:S06]  /*14f0*/  DADD R22, R14, -R10 ;  /* 0x000000000e167229 */ /* 0x000fcc000000080a */
[----:B------:R-:W-:Y:S01]  /*1500*/  DFMA R12, R18, UR8, R20 ;  /* 0x00000008120c7c2b */ /* 0x000fe20008000014 */
[----:B------:R-:W-:Y:S01]  /*1510*/  UMOV UR8, 0x75488a3f ;  /* 0x75488a3f00087882 */ /* 0x000fe20000000000 */
[----:B------:R-:W-:Y:S01]  /*1520*/  UMOV UR9, 0x3ef3b20a ;  /* 0x3ef3b20a00097882 */ /* 0x000fe20000000000 */
[----:B------:R-:W-:-:S05]  /*1530*/  DADD R22, R22, R22 ;  /* 0x0000000016167229 */ /* 0x000fca0000000016 */
[----:B------:R-:W-:Y:S01]  /*1540*/  DFMA R12, R18, R12, UR8 ;  /* 0x00000008120c7e2b */ /* 0x000fe2000800000c */
[----:B------:R-:W-:Y:S01]  /*1550*/  UMOV UR8, 0xe4faecd5 ;  /* 0xe4faecd500087882 */ /* 0x000fe20000000000 */
[----:B------:R-:W-:Y:S01]  /*1560*/  UMOV UR9, 0x3f1745cd ;  /* 0x3f1745cd00097882 */ /* 0x000fe20000000000 */
[-C--:B------:R-:W-:Y:S02]  /*1570*/  DFMA R22, R14, -R10.reuse, R22 ;  /* 0x8000000a0e16722b */ /* 0x080fe40000000016 */
[----:B------:R-:W-:-:S03]  /*1580*/  DMUL R14, R10, R10 ;  /* 0x0000000a0a0e7228 */ /* 0x000fc60000000000 */
[----:B------:R-:W-:Y:S01]  /*1590*/  DFMA R12, R18, R12, UR8 ;  /* 0x00000008120c7e2b */ /* 0x000fe2000800000c */
[----:B------:R-:W-:Y:S01]  /*15a0*/  UMOV UR8, 0x258a578b ;  /* 0x258a578b00087882 */ /* 0x000fe20000000000 */
[----:B------:R-:W-:Y:S01]  /*15b0*/  UMOV UR9, 0x3f3c71c7 ;  /* 0x3f3c71c700097882 */ /* 0x000fe20000000000 */
[----:B------:R-:W-:-:S05]  /*15c0*/  DMUL R16, R16, R22 ;  /* 0x0000001610107228 */ /* 0x000fca0000000000 */
        /* <DEDUP_REMOVED lines=10> */
[----:B------:R-:W-:Y:S01]  /*1670*/  DADD R24, -R12, UR8 ;  /* 0x000000080c187e29 */ /* 0x000fe20008000100 */
[----:B------:R-:W-:Y:S01]  /*1680*/  UMOV UR8, 0xb9e7b0 ;  /* 0x00b9e7b000087882 */ /* 0x000fe20000000000 */
[----:B------:R-:W-:-:S06]  /*1690*/  UMOV UR9, 0x3c46a4cb ;  /* 0x3c46a4cb00097882 */ /* 0x000fcc0000000000 */
[----:B------:R-:W-:Y:S02]  /*16a0*/  DFMA R22, R18, R20, R24 ;  /* 0x000000141216722b */ /* 0x000fe40000000018 */
[C---:B------:R-:W-:Y:S01]  /*16b0*/  DMUL R18, R10.reuse, R14 ;  /* 0x0000000e0a127228 */ /* 0x040fe20000000000 */
[----:B------:R-:W-:Y:S01]  /*16c0*/  VIADD R21, R17, 0x100000 ;  /* 0x0010000011157836 */ /* 0x000fe20000000000 */
[----:B------:R-:W-:Y:S01]  /*16d0*/  DFMA R24, R10, R10, -R14 ;  /* 0x0000000a0a18722b */ /* 0x000fe2000000080e */
[----:B------:R-:W-:-:S03]  /*16e0*/  MOV R20, R16 ;  /* 0x0000001000147202 */ /* 0x000fc60000000f00 */
[----:B------:R-:W-:Y:S01]  /*16f0*/  DADD R22, R22, -UR8 ;  /* 0x8000000816167e29 */ /* 0x000fe20008000000 */
[----:B------:R-:W-:Y:S01]  /*1700*/  UMOV UR8, 0x80000000 ;  /* 0x8000000000087882 */ /* 0x000fe20000000000 */
[C---:B------:R-:W-:Y:S01]  /*1710*/  DFMA R26, R10.reuse, R14, -R18 ;  /* 0x0000000e0a1a722b */ /* 0x040fe20000000812 */
[----:B------:R-:W-:Y:S01]  /*1720*/  UMOV UR9, 0x43300000 ;  /* 0x4330000000097882 */ /* 0x000fe20000000000 */
[----:B------:R-:W-:-:S04]  /*1730*/  DFMA R24, R10, R20, R24 ;  /* 0x000000140a18722b */ /* 0x000fc80000000018 */
[----:B------:R-:W-:Y:S02]  /*1740*/  DADD R20, R12, R22 ;  /* 0x000000000c147229 */ /* 0x000fe40000000016 */
[----:B------:R-:W-:-:S06]  /*1750*/  DFMA R26, R16, R14, R26 ;  /* 0x0000000e101a722b */ /* 0x000fcc000000001a */
[----:B------:R-:W-:Y:S02]  /*1760*/  DMUL R14, R20, R18 ;  /* 0x00000012140e7228 */ /* 0x000fe40000000000 */
[----:B------:R-:W-:Y:S02]  /*1770*/  DFMA R24, R10, R24, R26 ;  /* 0x000000180a18722b */ /* 0x000fe4000000001a */
[----:B------:R-:W-:-:S04]  /*1780*/  DADD R26, R12, -R20 ;  /* 0x000000000c1a7229 */ /* 0x000fc80000000814 */
[----:B------:R-:W-:-:S04]  /*1790*/  DFMA R12, R20, R18, -R14 ;  /* 0x00000012140c722b */ /* 0x000fc8000000080e */
[----:B------:R-:W-:-:S04]  /*17a0*/  DADD R26, R22, R26 ;  /* 0x00000000161a7229 */ /* 0x000fc8000000001a */
[----:B------:R-:W-:-:S08]  /*17b0*/  DFMA R12, R20, R24, R12 ;  /* 0x00000018140c722b */ /* 0x000fd0000000000c */
[----:B------:R-:W-:-:S08]  /*17c0*/  DFMA R26, R26, R18, R12 ;  /* 0x000000121a1a722b */ /* 0x000fd0000000000c */
[----:B------:R-:W-:-:S08]  /*17d0*/  DADD R18, R14, R26 ;  /* 0x000000000e127229 */ /* 0x000fd0000000001a */
[--C-:B------:R-:W-:Y:S02]  /*17e0*/  DADD R12, R10, R18.reuse ;  /* 0x000000000a0c7229 */ /* 0x100fe40000000012 */
[----:B------:R-:W-:-:S06]  /*17f0*/  DADD R14, R14, -R18 ;  /* 0x000000000e0e7229 */ /* 0x000fcc0000000812 */
[----:B------:R-:W-:Y:S02]  /*1800*/  DADD R10, R10, -R12 ;  /* 0x000000000a0a7229 */ /* 0x000fe4000000080c */
[----:B------:R-:W-:-:S06]  /*1810*/  DADD R14, R26, R14 ;  /* 0x000000001a0e7229 */ /* 0x000fcc000000000e */
[----:B------:R-:W-:-:S08]  /*1820*/  DADD R10, R18, R10 ;  /* 0x00000000120a7229 */ /* 0x000fd0000000000a */
[----:B------:R-:W-:Y:S02]  /*1830*/  DADD R10, R14, R10 ;  /* 0x000000000e0a7229 */ /* 0x000fe4000000000a */
[----:B------:R-:W-:Y:S01]  /*1840*/  DADD R14, R4, -UR8 ;  /* 0x80000008040e7e29 */ /* 0x000fe20008000000 */
[----:B------:R-:W-:Y:S01]  /*1850*/  UMOV UR8, 0xfefa39ef ;  /* 0xfefa39ef00087882 */ /* 0x000fe20000000000 */
[----:B------:R-:W-:-:S04]  /*1860*/  UMOV UR9, 0x3fe62e42 ;  /* 0x3fe62e4200097882 */ /* 0x000fc80000000000 */
[----:B------:R-:W-:-:S08]  /*1870*/  DADD R10, R16, R10 ;  /* 0x00000000100a7229 */ /* 0x000fd0000000000a */
[----:B------:R-:W-:-:S08]  /*1880*/  DADD R8, R12, R10 ;  /* 0x000000000c087229 */ /* 0x000fd0000000000a */
[--C-:B------:R-:W-:Y:S02]  /*1890*/  DFMA R4, R14, UR8, R8.reuse ;  /* 0x000000080e047c2b */ /* 0x100fe40008000008 */
[----:B------:R-:W-:-:S06]  /*18a0*/  DADD R12, R12, -R8 ;  /* 0x000000000c0c7229 */ /* 0x000fcc0000000808 */
[----:B------:R-:W-:Y:S02]  /*18b0*/  DFMA R16, R14, -UR8, R4 ;  /* 0x800000080e107c2b */ /* 0x000fe40008000004 */
[----:B------:R-:W-:-:S06]  /*18c0*/  DADD R12, R10, R12 ;  /* 0x000000000a0c7229 */ /* 0x000fcc000000000c */
[----:B------:R-:W-:-:S08]  /*18d0*/  DADD R16, -R8, R16 ;  /* 0x0000000008107229 */ /* 0x000fd00000000110 */
[----:B------:R-:W-:-:S08]  /*18e0*/  DADD R12, R12, -R16 ;  /* 0x000000000c0c7229 */ /* 0x000fd00000000810 */
[----:B------:R-:W-:-:S08]  /*18f0*/  DFMA R12, R14, UR12, R12 ;  /* 0x0000000c0e0c7c2b */ /* 0x000fd0000800000c */
[----:B------:R-:W-:-:S08]  /*1900*/  DADD R8, R4, R12 ;  /* 0x0000000004087229 */ /* 0x000fd0000000000c */
[----:B------:R-:W-:Y:S02]  /*1910*/  DADD R10, R4, -R8 ;  /* 0x00000000040a7229 */ /* 0x000fe40000000808 */
[----:B------:R-:W-:-:S06]  /*1920*/  DMUL R4, R8, 2 ;  /* 0x4000000008047828 */ /* 0x000fcc0000000000 */
[----:B------:R-:W-:Y:S02]  /*1930*/  DADD R12, R12, R10 ;  /* 0x000000000c0c7229 */ /* 0x000fe4000000000a */
[----:B------:R-:W-:Y:S01]  /*1940*/  DFMA R8, R8, 2, -R4 ;  /* 0x400000000808782b */ /* 0x000fe20000000804 */
[----:B------:R-:W-:Y:S01]  /*1950*/  MOV R10, 0x652b82fe ;  /* 0x652b82fe000a7802 */ /* 0x000fe20000000f00 */
[----:B------:R-:W-:-:S06]  /*1960*/  IMAD.MOV.U32 R11, RZ, RZ, 0x3ff71547 ;  /* 0x3ff71547ff0b7424 */ /* 0x000fcc00078e00ff */
[----:B------:R-:W-:-:S08]  /*1970*/  DFMA R12, R12, 2, R8 ;  /* 0x400000000c0c782b */ /* 0x000fd00000000008 */
[----:B------:R-:W-:-:S08]  /*1980*/  DADD R8, R4, R12 ;  /* 0x0000000004087229 */ /* 0x000fd0000000000c */
[----:B------:R-:W-:Y:S02]  /*1990*/  DFMA R10, R8, R10, 6.75539944105574400000e+15 ;  /* 0x43380000080a742b */ /* 0x000fe4000000000a */
[----:B------:R-:W-:Y:S01]  /*19a0*/  FSETP.GEU.AND P0, PT, |R9|, 4.1917929649353027344, PT ;  /* 0x4086232b0900780b */ /* 0x000fe20003f0e200 */
[----:B------:R-:W-:-:S05]  /*19b0*/  DADD R4, R4, -R8 ;  /* 0x0000000004047229 */ /* 0x000fca0000000808 */
[----:B------:R-:W-:-:S03]  /*19c0*/  DADD R14, R10, -6.75539944105574400000e+15 ;  /* 0xc33800000a0e7429 */ /* 0x000fc60000000000 */
[----:B------:R-:W-:-:S05]  /*19d0*/  DADD R12, R12, R4 ;  /* 0x000000000c0c7229 */ /* 0x000fca0000000004 */
[----:B------:R-:W-:Y:S01]  /*19e0*/  DFMA R16, R14, -UR8, R8 ;  /* 0x800000080e107c2b */ /* 0x000fe20008000008 */
[----:B------:R-:W-:Y:S01]  /*19f0*/  UMOV UR8, 0x3b39803f ;  /* 0x3b39803f00087882 */ /* 0x000fe20000000000 */
[----:B------:R-:W-:-:S06]  /*1a00*/  UMOV UR9, 0x3c7abc9e ;  /* 0x3c7abc9e00097882 */ /* 0x000fcc0000000000 */
[----:B------:R-:W-:Y:S01]  /*1a10*/  DFMA R14, R14, -UR8, R16 ;  /* 0x800000080e0e7c2b */ /* 0x000fe20008000010 */
[----:B------:R-:W-:Y:S01]  /*1a20*/  UMOV UR8, 0x69ce2bdf ;  /* 0x69ce2bdf00087882 */ /* 0x000fe20000000000 */
[----:B------:R-:W-:Y:S01]  /*1a30*/  IMAD.MOV.U32 R16, RZ, RZ, -0x35dec16 ;  /* 0xfca213eaff107424 */ /* 0x000fe200078e00ff */
[----:B------:R-:W-:Y:S01]  /*1a40*/  UMOV UR9, 0x3e5ade15 ;  /* 0x3e5ade1500097882 */ /* 0x000fe20000000000 */
[----:B------:R-:W-:-:S06]  /*1a50*/  IMAD.MOV.U32 R17, RZ, RZ, 0x3e928af3 ;  /* 0x3e928af3ff117424 */ /* 0x000fcc00078e00ff */
        /* <DEDUP_REMOVED lines=27> */
[----:B------:R-:W-:Y:S01]  /*1c10*/  LEA R5, R10, R15, 0x14 ;  /* 0x0000000f0a057211 */ /* 0x000fe200078ea0ff */
        /* <DEDUP_REMOVED lines=8> */
[----:B------:R-:W-:-:S04]  /*1ca0*/  LEA.HI R4, R10, R10, RZ, 0x1 ;  /* 0x0000000a0a047211 */ /* 0x000fc800078f08ff */
[----:B------:R-:W-:-:S05]  /*1cb0*/  SHF.R.S32.HI R5, RZ, 0x1, R4 ;  /* 0x00000001ff057819 */ /* 0x000fca0000011404 */
[----:B------:R-:W-:Y:S02]  /*1cc0*/  IMAD.IADD R4, R10, 0x1, -R5 ;  /* 0x000000010a047824 */ /* 0x000fe400078e0a05 */
[----:B------:R-:W-:-:S03]  /*1cd0*/  IMAD R15, R5, 0x100000, R15 ;  /* 0x00100000050f7824 */ /* 0x000fc600078e020f */
[----:B------:R-:W-:Y:S02]  /*1ce0*/  LEA R5, R4, 0x3ff00000, 0x14 ;  /* 0x3ff0000004057811 */ /* 0x000fe400078ea0ff */
[----:B------:R-:W-:-:S06]  /*1cf0*/  MOV R4, RZ ;  /* 0x000000ff00047202 */ /* 0x000fcc0000000f00 */
[----:B------:R-:W-:-:S11]  /*1d00*/  DMUL R4, R14, R4 ;  /* 0x000000040e047228 */ /* 0x000fd60000000000 */
.L_x_54:
[----:B------:R-:W-:Y:S02]  /*1d10*/  DFMA R8, R12, R4, R4 ;  /* 0x000000040c08722b */ /* 0x000fe40000000004 */
[----:B------:R-:W-:-:S08]  /*1d20*/  DSETP.NEU.AND P0, PT, |R4|, +INF , PT ;  /* 0x7ff000000400742a */ /* 0x000fd00003f0d200 */
[----:B------:R-:W-:Y:S01]  /*1d30*/  FSEL R4, R4, R8, !P0 ;  /* 0x0000000804047208 */ /* 0x000fe20004000000 */
[----:B------:R-:W-:Y:S01]  /*1d40*/  IMAD.MOV.U32 R8, RZ, RZ, R0 ;  /* 0x000000ffff087224 */ /* 0x000fe200078e0000 */
[----:B------:R-:W-:Y:S01]  /*1d50*/  FSEL R5, R5, R9, !P0 ;  /* 0x0000000905057208 */ /* 0x000fe20004000000 */
[----:B------:R-:W-:-:S04]  /*1d60*/  IMAD.MOV.U32 R9, RZ, RZ, 0x0 ;  /* 0x00000000ff097424 */ /* 0x000fc800078e00ff */
[----:B------:R-:W-:Y:S05]  /*1d70*/  RET.REL.NODEC R8 `(_Z9updatePosPddS_S_Piiii) ;  /* 0xffffffe008a07950 */ /* 0x000fea0003c3ffff */
.L_x_55:
        /* <DEDUP_REMOVED lines=16> */
.L_x_70:


//--------------------- .text._Z9updateVelPddS_S_PiS_ --------------------------
	.section	.text._Z9updateVelPddS_S_PiS_,"ax",@progbits
	.align	128
        .global         _Z9updateVelPddS_S_PiS_
        .type           _Z9updateVelPddS_S_PiS_,@function
        .size           _Z9updateVelPddS_S_PiS_,(.L_x_71 - _Z9updateVelPddS_S_PiS_)
        .other          _Z9updateVelPddS_S_PiS_,@"STO_CUDA_ENTRY STV_DEFAULT"
_Z9updateVelPddS_S_PiS_:
.text._Z9updateVelPddS_S_PiS_:
[----:B------:R-:W-:Y:S01]  /*0000*/  LDC R1, c[0x0][0x37c] ;  /* 0x0000df00ff017b82 */ /* 0x000fe20000000800 */
[----:B------:R-:W0:Y:S07]  /*0010*/  S2R R3, SR_CTAID.X ;  /* 0x0000000000037919 */ /* 0x000e2e0000002500 */
[----:B------:R-:W0:Y:S01]  /*0020*/  LDC.64 R16, c[0x0][0x3a0] ;  /* 0x0000e800ff107b82 */ /* 0x000e220000000a00 */
[----:B------:R-:W1:Y:S07]  /*0030*/  LDCU.64 UR4, c[0x0][0x358] ;  /* 0x00006b00ff0477ac */ /* 0x000e6e0008000a00 */
[----:B------:R-:W2:Y:S08]  /*0040*/  LDC.64 R14, c[0x0][0x3a8] ;  /* 0x0000ea00ff0e7b82 */ /* 0x000eb00000000a00 */
[----:B------:R-:W3:Y:S01]  /*0050*/  LDC.64 R12, c[0x0][0x398] ;  /* 0x0000e600ff0c7b82 */ /* 0x000ee20000000a00 */
[----:B------:R-:W-:Y:S01]  /*0060*/  IMAD.MOV.U32 R8, RZ, RZ, 0x1 ;  /* 0x00000001ff087424 */ /* 0x000fe200078e00ff */
[----:B------:R-:W4:Y:S01]  /*0070*/  LDCU.64 UR6, c[0x0][0x388] ;  /* 0x00007100ff0677ac */ /* 0x000f220008000a00 */
[----:B0-----:R-:W-:-:S05]  /*0080*/  IMAD.WIDE.U32 R16, R3, 0x4, R16 ;  /* 0x0000000403107825 */ /* 0x001fca00078e0010 */
[----:B-1----:R-:W5:Y:S01]  /*0090*/  LDG.E R0, desc[UR4][R16.64] ;  /* 0x0000000410007981 */ /* 0x002f62000c1e1900 */
[----:B------:R-:W-:-:S04]  /*00a0*/  IMAD R10, R3, 0x3, RZ ;  /* 0x00000003030a7824 */ /* 0x000fc800078e02ff */
[----:B--2---:R-:W-:-:S04]  /*00b0*/  IMAD.WIDE.U32 R14, R10, 0x8, R14 ;  /* 0x000000080a0e7825 */ /* 0x004fc800078e000e */
[----:B---3--:R-:W-:Y:S01]  /*00c0*/  IMAD.WIDE.U32 R12, R10, 0x8, R12 ;  /* 0x000000080a0c7825 */ /* 0x008fe200078e000c */
[----:B------:R-:W2:Y:S04]  /*00d0*/  LDG.E.64 R2, desc[UR4][R14.64] ;  /* 0x000000040e027981 */ /* 0x000ea8000c1e1b00 */
[----:B------:R-:W2:Y:S01]  /*00e0*/  LDG.E.64 R6, desc[UR4][R12.64] ;  /* 0x000000040c067981 */ /* 0x000ea2000c1e1b00 */
[----:B-----5:R-:W0:Y:S01]  /*00f0*/  I2F.F64 R4, R0 ;  /* 0x0000000000047312 */ /* 0x020e220000201c00 */
[----:B--2---:R-:W-:Y:S02]  /*0100*/  DADD R2, R2, R6 ;  /* 0x0000000002027229 */ /* 0x004fe40000000006 */
[----:B0-----:R-:W-:-:S06]  /*0110*/  DADD R4, R4, R4 ;  /* 0x0000000004047229 */ /* 0x001fcc0000000004 */
[----:B------:R-:W0:Y:S01]  /*0120*/  MUFU.RCP64H R9, R5 ;  /* 0x0000000500097308 */ /* 0x000e220000001800 */
[----:B----4-:R-:W-:-:S10]  /*0130*/  DMUL R6, R2, UR6 ;  /* 0x0000000602067c28 */ /* 0x010fd40008000000 */
[----:B------:R-:W-:Y:S01]  /*0140*/  FSETP.GEU.AND P1, PT, |R7|, 6.5827683646048100446e-37, PT ;  /* 0x036000000700780b */ /* 0x000fe20003f2e200 */
        /* <DEDUP_REMOVED lines=13> */
[----:B------:R-:W-:Y:S02]  /*0220*/  IMAD.MOV.U32 R2, RZ, RZ, R6 ;  /* 0x000000ffff027224 */ /* 0x000fe400078e0006 */
[----:B------:R-:W-:-:S07]  /*0230*/  IMAD.MOV.U32 R7, RZ, RZ, R5 ;  /* 0x000000ffff077224 */ /* 0x000fce00078e0005 */
[----:B------:R-:W-:Y:S05]  /*0240*/  CALL.REL.NOINC `($__internal_4_$__cuda_sm20_div_rn_f64_full) ;  /* 0x0000000400207944 */ /* 0x000fea0003c00000 */
[----:B------:R-:W-:Y:S02]  /*0250*/  IMAD.MOV.U32 R2, RZ, RZ, R4 ;  /* 0x000000ffff027224 */ /* 0x000fe400078e0004 */
[----:B------:R-:W-:-:S07]  /*0260*/  IMAD.MOV.U32 R3, RZ, RZ, R5 ;  /* 0x000000ffff037224 */ /* 0x000fce00078e0005 */
.L_x_56:
[----:B------:R-:W0:Y:S01]  /*0270*/  LDC.64 R4, c[0x0][0x390] ;  /* 0x0000e400ff047b82 */ /* 0x000e220000000a00 */
[----:B------:R-:W-:Y:S01]  /*0280*/  IMAD.MOV.U32 R18, RZ, RZ, 0x1 ;  /* 0x00000001ff127424 */ /* 0x000fe200078e00ff */
[----:B------:R-:W1:Y:S01]  /*0290*/  LDCU.64 UR6, c[0x0][0x388] ;  /* 0x00007100ff0677ac */ /* 0x000e620008000a00 */
[----:B0-----:R-:W-:-:S05]  /*02a0*/  IMAD.WIDE.U32 R10, R10, 0x8, R4 ;  /* 0x000000080a0a7825 */ /* 0x001fca00078e0004 */
[----:B------:R-:W2:Y:S02]  /*02b0*/  LDG.E.64 R4, desc[UR4][R10.64] ;  /* 0x000000040a047981 */ /* 0x000ea4000c1e1b00 */
[----:B--2---:R-:W-:-:S07]  /*02c0*/  DADD R2, R4, R2 ;  /* 0x0000000004027229 */ /* 0x004fce0000000002 */
[----:B------:R0:W-:Y:S04]  /*02d0*/  STG.E.64 desc[UR4][R10.64], R2 ;  /* 0x000000020a007986 */ /* 0x0001e8000c101b04 */
[----:B------:R-:W2:Y:S04]  /*02e0*/  LDG.E R0, desc[UR4][R16.64] ;  /* 0x0000000410007981 */ /* 0x000ea8000c1e1900 */
[----:B------:R-:W3:Y:S04]  /*02f0*/  LDG.E.64 R6, desc[UR4][R14.64+0x8] ;  /* 0x000008040e067981 */ /* 0x000ee8000c1e1b00 */
[----:B------:R-:W3:Y:S01]  /*0300*/  LDG.E.64 R8, desc[UR4][R12.64+0x8] ;  /* 0x000008040c087981 */ /* 0x000ee2000c1e1b00 */
[----:B--2---:R-:W2:Y:S01]  /*0310*/  I2F.F64 R4, R0 ;  /* 0x0000000000047312 */ /* 0x004ea20000201c00 */
[----:B---3--:R-:W-:-:S02]  /*0320*/  DADD R6, R6, R8 ;  /* 0x0000000006067229 */ /* 0x008fc40000000008 */
[----:B--2---:R-:W-:-:S06]  /*0330*/  DADD R4, R4, R4 ;  /* 0x0000000004047229 */ /* 0x004fcc0000000004 */
[----:B-1----:R-:W-:Y:S01]  /*0340*/  DMUL R6, R6, UR6 ;  /* 0x0000000606067c28 */ /* 0x002fe20008000000 */
[----:B------:R-:W1:Y:S09]  /*0350*/  MUFU.RCP64H R19, R5 ;  /* 0x0000000500137308 */ /* 0x000e720000001800 */
[----:B------:R-:W-:Y:S01]  /*0360*/  FSETP.GEU.AND P1, PT, |R7|, 6.5827683646048100446e-37, PT ;  /* 0x036000000700780b */ /* 0x000fe20003f2e200 */
[----:B-1----:R-:W-:-:S08]  /*0370*/  DFMA R20, -R4, R18, 1 ;  /* 0x3ff000000414742b */ /* 0x002fd00000000112 */
[----:B------:R-:W-:-:S08]  /*0380*/  DFMA R20, R20, R20, R20 ;  /* 0x000000141414722b */ /* 0x000fd00000000014 */
[----:B------:R-:W-:-:S08]  /*0390*/  DFMA R20, R18, R20, R18 ;  /* 0x000000141214722b */ /* 0x000fd00000000012 */
[----:B0-----:R-:W-:-:S08]  /*03a0*/  DFMA R2, -R4, R20, 1 ;  /* 0x3ff000000402742b */ /* 0x001fd00000000114 */
        /* <DEDUP_REMOVED lines=8> */
[----:B------:R-:W-:Y:S01]  /*0430*/  MOV R7, R5 ;  /* 0x0000000500077202 */ /* 0x000fe20000000f00 */
[----:B------:R-:W-:Y:S01]  /*0440*/  IMAD.MOV.U32 R2, RZ, RZ, R6 ;  /* 0x000000ffff027224 */ /* 0x000fe200078e0006 */
[----:B------:R-:W-:-:S07]  /*0450*/  MOV R0, 0x470 ;  /* 0x0000047000007802 */ /* 0x000fce0000000f00 */
[----:B------:R-:W-:Y:S05]  /*0460*/  CALL.REL.NOINC `($__internal_4_$__cuda_sm20_div_rn_f64_full) ;  /* 0x0000000000987944 */ /* 0x000fea0003c00000 */
[----:B------:R-:W-:Y:S02]  /*0470*/  IMAD.MOV.U32 R2, RZ, RZ, R4 ;  /* 0x000000ffff027224 */ /* 0x000fe400078e0004 */
[----:B------:R-:W-:-:S07]  /*0480*/  IMAD.MOV.U32 R3, RZ, RZ, R5 ;  /* 0x000000ffff037224 */ /* 0x000fce00078e0005 */
.L_x_57:
[----:B------:R-:W2:Y:S01]  /*0490*/  LDG.E.64 R4, desc[UR4][R10.64+0x8] ;  /* 0x000008040a047981 */ /* 0x000ea2000c1e1b00 */
[----:B------:R-:W-:Y:S01]  /*04a0*/  IMAD.MOV.U32 R6, RZ, RZ, 0x1 ;  /* 0x00000001ff067424 */ /* 0x000fe200078e00ff */
[----:B------:R-:W0:Y:S01]  /*04b0*/  LDCU.64 UR6, c[0x0][0x388] ;  /* 0x00007100ff0677ac */ /* 0x000e220008000a00 */
[----:B--2---:R-:W-:-:S07]  /*04c0*/  DADD R2, R4, R2 ;  /* 0x0000000004027229 */ /* 0x004fce0000000002 */
[----:B------:R1:W-:Y:S04]  /*04d0*/  STG.E.64 desc[UR4][R10.64+0x8], R2 ;  /* 0x000008020a007986 */ /* 0x0003e8000c101b04 */
[----:B------:R-:W2:Y:S04]  /*04e0*/  LDG.E R16, desc[UR4][R16.64] ;  /* 0x0000000410107981 */ /* 0x000ea8000c1e1900 */
[----:B------:R-:W1:Y:S04]  /*04f0*/  LDG.E.64 R14, desc[UR4][R14.64+0x10] ;  /* 0x000010040e0e7981 */ /* 0x000e68000c1e1b00 */
[----:B------:R-:W1:Y:S01]  /*0500*/  LDG.E.64 R12, desc[UR4][R12.64+0x10] ;  /* 0x000010040c0c7981 */ /* 0x000e62000c1e1b00 */
[----:B--2---:R-:W2:Y:S01]  /*0510*/  I2F.F64 R4, R16 ;  /* 0x0000001000047312 */ /* 0x004ea20000201c00 */
[----:B-1----:R-:W-:-:S02]  /*0520*/  DADD R2, R14, R12 ;  /* 0x000000000e027229 */ /* 0x002fc4000000000c */
[----:B--2---:R-:W-:-:S06]  /*0530*/  DADD R4, R4, R4 ;  /* 0x0000000004047229 */ /* 0x004fcc0000000004 */
[----:B------:R-:W1:Y:S02]  /*0540*/  MUFU.RCP64H R7, R5 ;  /* 0x0000000500077308 */ /* 0x000e640000001800 */
[----:B-1----:R-:W-:-:S08]  /*0550*/  DFMA R8, -R4, R6, 1 ;  /* 0x3ff000000408742b */ /* 0x002fd00000000106 */
[----:B------:R-:W-:-:S08]  /*0560*/  DFMA R8, R8, R8, R8 ;  /* 0x000000080808722b */ /* 0x000fd00000000008 */
[----:B------:R-:W-:Y:S02]  /*0570*/  DFMA R8, R6, R8, R6 ;  /* 0x000000080608722b */ /* 0x000fe40000000006 */
[----:B0-----:R-:W-:-:S06]  /*0580*/  DMUL R6, R2, UR6 ;  /* 0x0000000602067c28 */ /* 0x001fcc0008000000 */
[----:B------:R-:W-:-:S04]  /*0590*/  DFMA R14, -R4, R8, 1 ;  /* 0x3ff00000040e742b */ /* 0x000fc80000000108 */
[----:B------:R-:W-:-:S04]  /*05a0*/  FSETP.GEU.AND P1, PT, |R7|, 6.5827683646048100446e-37, PT ;  /* 0x036000000700780b */ /* 0x000fc80003f2e200 */
        /* <DEDUP_REMOVED lines=12> */
[----:B------:R-:W-:Y:S01]  /*0670*/  IMAD.MOV.U32 R2, RZ, RZ, R4 ;  /* 0x000000ffff027224 */ /* 0x000fe200078e0004 */
[----:B------:R-:W-:-:S07]  /*0680*/  MOV R3, R5 ;  /* 0x0000000500037202 */ /* 0x000fce0000000f00 */
.L_x_58:
[----:B------:R-:W2:Y:S02]  /*0690*/  LDG.E.64 R4, desc[UR4][R10.64+0x10] ;  /* 0x000010040a047981 */ /* 0x000ea4000c1e1b00 */
[----:B--2---:R-:W-:-:S07]  /*06a0*/  DADD R4, R4, R2 ;  /* 0x0000000004047229 */ /* 0x004fce0000000002 */
[----:B------:R-:W-:Y:S01]  /*06b0*/  STG.E.64 desc[UR4][R10.64+0x10], R4 ;  /* 0x000010040a007986 */ /* 0x000fe2000c101b04 */
[----:B------:R-:W-:Y:S05]  /*06c0*/  EXIT ;  /* 0x000000000000794d */ /* 0x000fea0003800000 */
        .weak           $__internal_4_$__cuda_sm20_div_rn_f64_full
        .type           $__internal_4_$__cuda_sm20_div_rn_f64_full,@function
        .size           $__internal_4_$__cuda_sm20_div_rn_f64_full,(.L_x_71 - $__internal_4_$__cuda_sm20_div_rn_f64_full)
$__internal_4_$__cuda_sm20_div_rn_f64_full:
[C---:B------:R-:W-:Y:S01]  /*06d0*/  FSETP.GEU.AND P0, PT, |R7|.reuse, 1.469367938527859385e-39, PT ;  /* 0x001000000700780b */ /* 0x040fe20003f0e200 */
[--C-:B------:R-:W-:Y:S01]  /*06e0*/  IMAD.MOV.U32 R6, RZ, RZ, R4.reuse ;  /* 0x000000ffff067224 */ /* 0x100fe200078e0004 */
[----:B------:R-:W-:Y:S01]  /*06f0*/  LOP3.LUT R8, R7, 0x800fffff, RZ, 0xc0, !PT ;  /* 0x800fffff07087812 */ /* 0x000fe200078ec0ff */
[----:B------:R-:W-:Y:S02]  /*0700*/  IMAD.MOV.U32 R22, RZ, RZ, 0x1 ;  /* 0x00000001ff167424 */ /* 0x000fe400078e00ff */
[----:B------:R-:W-:Y:S01]  /*0710*/  IMAD.MOV.U32 R26, RZ, RZ, 0x1ca00000 ;  /* 0x1ca00000ff1a7424 */ /* 0x000fe200078e00ff */
[----:B------:R-:W-:Y:S01]  /*0720*/  LOP3.LUT R9, R8, 0x3ff00000, RZ, 0xfc, !PT ;  /* 0x3ff0000008097812 */ /* 0x000fe200078efcff */
[----:B------:R-:W-:-:S06]  /*0730*/  IMAD.MOV.U32 R8, RZ, RZ, R4 ;  /* 0x000000ffff087224 */ /* 0x000fcc00078e0004 */
[----:B------:R-:W-:-:S06]  /*0740*/  @!P0 DMUL R8, R6, 8.98846567431157953865e+307 ;  /* 0x7fe0000006088828 */ /* 0x000fcc0000000000 */
[----:B------:R-:W0:Y:S02]  /*0750*/  MUFU.RCP64H R23, R9 ;  /* 0x0000000900177308 */ /* 0x000e240000001800 */
[----:B0-----:R-:W-:-:S08]  /*0760*/  DFMA R4, R22, -R8, 1 ;  /* 0x3ff000001604742b */ /* 0x001fd00000000808 */
[----:B------:R-:W-:-:S08]  /*0770*/  DFMA R4, R4, R4, R4 ;  /* 0x000000040404722b */ /* 0x000fd00000000004 */
[----:B------:R-:W-:Y:S01]  /*0780*/  DFMA R22, R22, R4, R22 ;  /* 0x000000041616722b */ /* 0x000fe20000000016 */
[----:B------:R-:W-:Y:S02]  /*0790*/  IMAD.MOV.U32 R5, RZ, RZ, R3 ;  /* 0x000000ffff057224 */ /* 0x000fe400078e0003 */
[----:B------:R-:W-:Y:S01]  /*07a0*/  IMAD.MOV.U32 R4, RZ, RZ, R2 ;  /* 0x000000ffff047224 */ /* 0x000fe200078e0002 */
[----:B------:R-:W-:Y:S02]  /*07b0*/  LOP3.LUT R2, R7, 0x7ff00000, RZ, 0xc0, !PT ;  /* 0x7ff0000007027812 */ /* 0x000fe400078ec0ff */
[----:B------:R-:W-:Y:S02]  /*07c0*/  LOP3.LUT R3, R5, 0x7ff00000, RZ, 0xc0, !PT ;  /* 0x7ff0000005037812 */ /* 0x000fe400078ec0ff */
[----:B------:R-:W-:Y:S01]  /*07d0*/  DFMA R20, R22, -R8, 1 ;  /* 0x3ff000001614742b */ /* 0x000fe20000000808 */
[----:B------:R-:W-:Y:S02]  /*07e0*/  MOV R18, R4 ;  /* 0x0000000400127202 */ /* 0x000fe40000000f00 */
[----:B------:R-:W-:Y:S01]  /*07f0*/  ISETP.GE.U32.AND P1, PT, R3, R2, PT ;  /* 0x000000020300720c */ /* 0x000fe20003f26070 */
[----:B------:R-:W-:-:S03]  /*0800*/  IMAD.MOV.U32 R27, RZ, RZ, R3 ;  /* 0x000000ffff1b7224 */ /* 0x000fc600078e0003 */
[----:B------:R-:W-:Y:S01]  /*0810*/  SEL R19, R26, 0x63400000, !P1 ;  /* 0x634000001a137807 */ /* 0x000fe20004800000 */
[----:B------:R-:W-:Y:S01]  /*0820*/  DFMA R20, R22, R20, R22 ;  /* 0x000000141614722b */ /* 0x000fe20000000016 */
[----:B------:R-:W-:Y:S02]  /*0830*/  FSETP.GEU.AND P1, PT, |R5|, 1.469367938527859385e-39, PT ;  /* 0x001000000500780b */ /* 0x000fe40003f2e200 */
[----:B------:R-:W-:-:S11]  /*0840*/  LOP3.LUT R19, R19, 0x800fffff, R5, 0xf8, !PT ;  /* 0x800fffff13137812 */ /* 0x000fd600078ef805 */
[----:B------:R-:W-:Y:S05]  /*0850*/  @P1 BRA `(.L_x_59) ;  /* 0x0000000000201947 */ /* 0x000fea0003800000 */
        /* <DEDUP_REMOVED lines=8> */
.L_x_59:
[----:B------:R-:W-:-:S08]  /*08e0*/  DMUL R22, R20, R18 ;  /* 0x0000001214167228 */ /* 0x000fd00000000000 */
[----:B------:R-:W-:-:S08]  /*08f0*/  DFMA R24, R22, -R8, R18 ;  /* 0x800000081618722b */ /* 0x000fd00000000012 */
[----:B------:R-:W-:Y:S01]  /*0900*/  DFMA R24, R20, R24, R22 ;  /* 0x000000181418722b */ /* 0x000fe20000000016 */
[----:B------:R-:W-:Y:S01]  /*0910*/  IMAD.MOV.U32 R20, RZ, RZ, R2 ;  /* 0x000000ffff147224 */ /* 0x000fe200078e0002 */
[----:B------:R-:W-:Y:S01]  /*0920*/  @!P0 LOP3.LUT R20, R9, 0x7ff00000, RZ, 0xc0, !PT ;  /* 0x7ff0000009148812 */ /* 0x000fe200078ec0ff */
[----:B------:R-:W-:-:S04]  /*0930*/  VIADD R2, R27, 0xffffffff ;  /* 0xffffffff1b027836 */ /* 0x000fc80000000000 */
[----:B------:R-:W-:Y:S01]  /*0940*/  VIADD R21, R20, 0xffffffff ;  /* 0xffffffff14157836 */ /* 0x000fe20000000000 */
[----:B------:R-:W-:-:S04]  /*0950*/  ISETP.GT.U32.AND P0, PT, R2, 0x7feffffe, PT ;  /* 0x7feffffe0200780c */ /* 0x000fc80003f04070 */
[----:B------:R-:W-:-:S13]  /*0960*/  ISETP.GT.U32.OR P0, PT, R21, 0x7feffffe, P0 ;  /* 0x7feffffe1500780c */ /* 0x000fda0000704470 */
        /* <DEDUP_REMOVED lines=13> */
[----:B------:R-:W-:-:S09]  /*0a40*/  MOV R20, RZ ;  /* 0x000000ff00147202 */ /* 0x000fd20000000f00 */
[C---:B------:R-:W-:Y:S02]  /*0a50*/  FSETP.NEU.AND P0, PT, R9.reuse, RZ, PT ;  /* 0x000000ff0900720b */ /* 0x040fe40003f0d000 */
[----:B------:R-:W-:-:S04]  /*0a60*/  LOP3.LUT R5, R9, 0x80000000, R7, 0x48, !PT ;  /* 0x8000000009057812 */ /* 0x000fc800078e4807 */
[----:B------:R-:W-:-:S07]  /*0a70*/  LOP3.LUT R21, R5, R21, RZ, 0xfc, !PT ;  /* 0x0000001505157212 */ /* 0x000fce00078efcff */
[----:B------:R-:W-:Y:S05]  /*0a80*/  @!P0 BRA `(.L_x_61) ;  /* 0x00000000007c8947 */ /* 0x000fea0003800000 */
[----:B------:R-:W-:Y:S01]  /*0a90*/  IMAD.MOV R7, RZ, RZ, -R4 ;  /* 0x000000ffff077224 */ /* 0x000fe200078e0a04 */
[----:B------:R-:W-:Y:S01]  /*0aa0*/  DMUL.RP R20, R24, R20 ;  /* 0x0000001418147228 */ /* 0x000fe20000008000 */
[----:B------:R-:W-:-:S06]  /*0ab0*/  IMAD.MOV.U32 R6, RZ, RZ, RZ ;  /* 0x000000ffff067224 */ /* 0x000fcc00078e00ff */
[----:B------:R-:W-:-:S03]  /*0ac0*/  DFMA R6, R2, -R6, R24 ;  /* 0x800000060206722b */ /* 0x000fc60000000018 */
[----:B------:R-:W-:-:S03]  /*0ad0*/  LOP3.LUT R5, R21, R5, RZ, 0x3c, !PT ;  /* 0x0000000515057212 */ /* 0x000fc600078e3cff */
[----:B------:R-:W-:-:S04]  /*0ae0*/  IADD3 R6, PT, PT, -R4, -0x43300000, RZ ;  /* 0xbcd0000004067810 */ /* 0x000fc80007ffe1ff */
[----:B------:R-:W-:-:S04]  /*0af0*/  FSETP.NEU.AND P0, PT, |R7|, R6, PT ;  /* 0x000000060700720b */ /* 0x000fc80003f0d200 */
[----:B------:R-:W-:Y:S02]  /*0b00*/  FSEL R2, R20, R2, !P0 ;  /* 0x0000000214027208 */ /* 0x000fe40004000000 */
[----:B------:R-:W-:Y:S01]  /*0b10*/  FSEL R3, R5, R3, !P0 ;  /* 0x0000000305037208 */ /* 0x000fe20004000000 */
[----:B------:R-:W-:Y:S06]  /*0b20*/  BRA `(.L_x_61) ;  /* 0x0000000000547947 */ /* 0x000fec0003800000 */
.L_x_60:
        /* <DEDUP_REMOVED lines=16> */
.L_x_63:
[----:B------:R-:W-:Y:S02]  /*0c30*/  LOP3.LUT R3, R7, 0x80000, RZ, 0xfc, !PT ;  /* 0x0008000007037812 */ /* 0x000fe400078efcff */
[----:B------:R-:W-:Y:S01]  /*0c40*/  MOV R2, R6 ;  /* 0x0000000600027202 */ /* 0x000fe20000000f00 */
[----:B------:R-:W-:Y:S06]  /*0c50*/  BRA `(.L_x_61) ;  /* 0x0000000000087947 */ /* 0x000fec0003800000 */
.L_x_62:
[----:B------:R-:W-:Y:S01]  /*0c60*/  LOP3.LUT R3, R5, 0x80000, RZ, 0xfc, !PT ;  /* 0x0008000005037812 */ /* 0x000fe200078efcff */
[----:B------:R-:W-:-:S07]  /*0c70*/  IMAD.MOV.U32 R2, RZ, RZ, R4 ;  /* 0x000000ffff027224 */ /* 0x000fce00078e0004 */
.L_x_61:
[----:B------:R-:W-:Y:S02]  /*0c80*/  IMAD.MOV.U32 R4, RZ, RZ, R2 ;  /* 0x000000ffff047224 */ /* 0x000fe400078e0002 */
[----:B------:R-:W-:Y:S02]  /*0c90*/  IMAD.MOV.U32 R5, RZ, RZ, R3 ;  /* 0x000000ffff057224 */ /* 0x000fe400078e0003 */
[----:B------:R-:W-:Y:S02]  /*0ca0*/  IMAD.MOV.U32 R2, RZ, RZ, R0 ;  /* 0x000000ffff027224 */ /* 0x000fe400078e0000 */
[----:B------:R-:W-:-:S04]  /*0cb0*/  IMAD.MOV.U32 R3, RZ, RZ, 0x0 ;  /* 0x00000000ff037424 */ /* 0x000fc800078e00ff */
[----:B------:R-:W-:Y:S05]  /*0cc0*/  RET.REL.NODEC R2 `(_Z9updateVelPddS_S_PiS_) ;  /* 0xfffffff002cc7950 */ /* 0x000fea0003c3ffff */
.L_x_64:
        /* <DEDUP_REMOVED lines=11> */
.L_x_71:


//--------------------- .nv.shared.reserved.0     --------------------------
	.section	.nv.shared.reserved.0,"aw",@nobits
	.weak		__nv_reservedSMEM_offset_0_alias
	.size		__nv_reservedSMEM_offset_0_alias, 0, 64
	.other		__nv_reservedSMEM_offset_0_alias,@"STO_CUDA_RESERVED_SHARED STV_DEFAULT"
__nv_reservedSMEM_offset_0_alias:
	.zero		0
	.zero		64


//--------------------- .nv.constant0._Z17forceTwoParticlesiPiPdS0_S0_S0_S0_d --------------------------
	.section	.nv.constant0._Z17forceTwoParticlesiPiPdS0_S0_S0_S0_d,"a",@progbits
	.sectionflags	@""
	.align	4
.nv.constant0._Z17forceTwoParticlesiPiPdS0_S0_S0_S0_d:
	.zero		960


//--------------------- .nv.constant0._Z11updateCellsPdPiS0_ddddd --------------------------
	.section	.nv.constant0._Z11updateCellsPdPiS0_ddddd,"a",@progbits
	.sectionflags	@""
	.align	4
.nv.constant0._Z11updateCellsPdPiS0_ddddd:
	.zero		960


//--------------------- .nv.constant0._Z9updatePosPddS_S_Piiii --------------------------
	.section	.nv.constant0._Z9updatePosPddS_S_Piiii,"a",@progbits
	.sectionflags	@""
	.align	4
.nv.constant0._Z9updatePosPddS_S_Piiii:
	.zero		948


//--------------------- .nv.constant0._Z9updateVelPddS_S_PiS_ --------------------------
	.section	.nv.constant0._Z9updateVelPddS_S_PiS_,"a",@progbits
	.sectionflags	@""
	.align	4
.nv.constant0._Z9updateVelPddS_S_PiS_:
	.zero		944


//--------------------- SYMBOLS --------------------------

	.type		.nv.reservedSmem.offset0,@object
	.size		.nv.reservedSmem.offset0,0x4
